// auto-generated by cutlass_sweep.gemm — config: {"arch": "sm_100", "cluster_m": 2, "cluster_n": 2, "dtype": "e4m3", "stages": 3, "tile_k": 128, "tile_m": 128, "tile_n": 128}
#include "cutlass/cutlass.h"
#include "cutlass/gemm/collective/collective_builder.hpp"
#include "cutlass/gemm/device/gemm_universal_adapter.h"
#include "cutlass/gemm/kernel/gemm_universal.hpp"
#include "cutlass/epilogue/collective/collective_builder.hpp"

using ElemA = cutlass::float_e4m3_t;
using ElemB = cutlass::float_e4m3_t;
using ElemCD = cutlass::float_e4m3_t;
using Acc  = float;
using TileShape    = cute::Shape<cute::_128, cute::_128, cute::_128>;
using ClusterShape = cute::Shape<cute::_2, cute::_2, cute::_1>;

using CollectiveEpilogue = typename cutlass::epilogue::collective::CollectiveBuilder<
    cutlass::arch::Sm100, cutlass::arch::OpClassTensorOp,
    TileShape, ClusterShape,
    cutlass::epilogue::collective::EpilogueTileAuto,
    Acc, Acc,
    ElemCD, cutlass::layout::RowMajor, 128 / cutlass::sizeof_bits<ElemCD>::value,
    ElemCD, cutlass::layout::RowMajor, 128 / cutlass::sizeof_bits<ElemCD>::value,
    cutlass::epilogue::collective::EpilogueScheduleAuto
  >::CollectiveOp;

using CollectiveMainloop = typename cutlass::gemm::collective::CollectiveBuilder<
    cutlass::arch::Sm100, cutlass::arch::OpClassTensorOp,
    ElemA, cutlass::layout::RowMajor, 128 / cutlass::sizeof_bits<ElemA>::value,
    ElemB, cutlass::layout::ColumnMajor, 128 / cutlass::sizeof_bits<ElemB>::value,
    Acc,
    TileShape, ClusterShape,
    cutlass::gemm::collective::StageCount<3>,
    cutlass::gemm::collective::KernelScheduleAuto
  >::CollectiveOp;

using GemmKernel = cutlass::gemm::kernel::GemmUniversal<
    cute::Shape<int,int,int,int>,
    CollectiveMainloop,
    CollectiveEpilogue
>;
using Gemm = cutlass::gemm::device::GemmUniversalAdapter<GemmKernel>;

// Force the device kernel symbol into the cubin without needing a host main.
auto* _anchor = &cutlass::device_kernel<GemmKernel>;


// ===== COMPILED SASS (sm_100a) =====

	.target	sm_100a

	.elftype	@"ET_EXEC"


//--------------------- .note.nv.tkinfo           --------------------------
	.section	.note.nv.tkinfo,"",@"SHT_NOTE"
	.sectionflags	@"SHF_NOTE_NV_TKINFO"
	.tkinfo
        /*0018*/ 	.word	0x00000002
        /*0030*/ 	.string	""
        /*0030*/ 	.string	"ptxas"
        /*0030*/ 	.string	"Cuda compilation tools, release 13.0, V13.0.88"
        /*0030*/ 	.string	"Build cuda_13.0.r13.0/compiler.36424714_0"
        /*0030*/ 	.string	"-arch sm_100a -m 64 "



//--------------------- .note.nv.cuinfo           --------------------------
	.section	.note.nv.cuinfo,"",@"SHT_NOTE"
	.sectionflags	@"SHF_NOTE_NV_CUINFO"
        /*0018*/ 	.short	0x0002
        /*001a*/ 	.short	0x0064
        /*001c*/ 	.short	0x0082
	.zero		2


//--------------------- .nv.info                  --------------------------
	.section	.nv.info,"",@"SHT_CUDA_INFO"
	.align	4


	//----- nvinfo : EIATTR_REGCOUNT
	.align		4
        /*0000*/ 	.byte	0x04, 0x2f
        /*0002*/ 	.short	(.L_19 - .L_18)
	.align		4
.L_18:
        /*0004*/ 	.word	index@(_ZN7cutlass13device_kernelINS_4gemm6kernel13GemmUniversalIN4cute5tupleIJiiiiEEENS1_10collective13CollectiveMmaINS1_35MainloopSm100TmaUmmaWarpSpecializedILi3ELi2ELi4ENS5_IJNS4_1CILi2EEESB_NSA_ILi1EEEEEEEENS5_IJNSA_ILi128EEESF_SF_EEENS_12float_e4m3_tENS5_IJlSC_lEEESH_SI_NS4_8TiledMMAINS4_8MMA_AtomIJNS4_10MMA_TraitsINS4_25SM100_MMA_F8F6F4_2x1SM_SSEJSH_SH_fSF_SF_NS4_17integral_constantINS4_4UMMA5MajorELSP_0EEESQ_NSN_INSO_7ScaleInELSR_0EEESS_EEEEEENS4_6LayoutINS5_IJSC_SC_SC_EEENS5_IJNSA_ILi0EEESX_SX_EEEEENS5_IJNS4_10UnderscoreES10_S10_EEEEENS4_28SM100_TMA_2SM_LOAD_MULTICASTENS4_14ComposedLayoutINS4_7SwizzleILi3ELi4ELi3EEENS4_18smem_ptr_flag_bitsILi8EEENSV_INS5_IJNSA_ILi8EEESF_EEENS5_IJSF_SC_EEEEEEEvNS4_8identityENS4_18SM100_TMA_2SM_LOADES1D_vS1E_EENS_8epilogue10collective18CollectiveEpilogueINS1H_23Sm100TmaWarpSpecializedILi2ELi2ELi32ELb0ELb0EEEJNS5_IJNSA_ILi64EEESF_SF_EEENS5_IJNSV_IS1M_SC_EENSV_INS5_IJNSA_ILi32EEESB_EEENS5_IJSC_S1M_EEEEEEEESH_SI_SH_SI_NS1H_6fusion15FusionCallbacksIS1L_NS1U_17LinearCombinationISH_fSH_fLNS_15FloatRoundStyleE2EEES1N_S1T_JEEENS4_5SM1004TMEM4LOAD26SM100_TMEM_LOAD_32dp32b32xENS4_13SM90_TMA_LOADENS14_INS15_ILi1ELi4ELi3EEES18_NSV_INS5_IJS19_S1P_EEENS5_IJS1P_SC_EEEEEEENS4_39AutoVectorizingCopyWithAssumedAlignmentILi128EEENS4_14SM90_TMA_STOREES29_S2B_S2B_EEEvvEEEEvNT_6ParamsE)
        /*0008*/ 	.word	0x00000072


	//----- nvinfo : EIATTR_FRAME_SIZE
	.align		4
.L_19:
        /*000c*/ 	.byte	0x04, 0x11
        /*000e*/ 	.short	(.L_21 - .L_20)
	.align		4
.L_20:
        /*0010*/ 	.word	index@($__internal_2_$__cuda_sm10x_tcgen05_guardrail_trap_unallocated_columns_being_dealloced)
        /*0014*/ 	.word	0x00000000


	//----- nvinfo : EIATTR_FRAME_SIZE
	.align		4
.L_21:
        /*0018*/ 	.byte	0x04, 0x11
        /*001a*/ 	.short	(.L_23 - .L_22)
	.align		4
.L_22:
        /*001c*/ 	.word	index@($__internal_1_$__cuda_sm10x_tcgen05_guardrail_trap_phase_invalid_during_alloc)
        /*0020*/ 	.word	0x00000000


	//----- nvinfo : EIATTR_FRAME_SIZE
	.align		4
.L_23:
        /*0024*/ 	.byte	0x04, 0x11
        /*0026*/ 	.short	(.L_25 - .L_24)
	.align		4
.L_24:
        /*0028*/ 	.word	index@($__internal_0_$__cuda_sm10x_tcgen05_guardrail_trap_col_being_dealloced_not_returned_by_alloc)
        /*002c*/ 	.word	0x00000000


	//----- nvinfo : EIATTR_FRAME_SIZE
	.align		4
.L_25:
        /*0030*/ 	.byte	0x04, 0x11
        /*0032*/ 	.short	(.L_27 - .L_26)
	.align		4
.L_26:
        /*0034*/ 	.word	index@(_ZN7cutlass13device_kernelINS_4gemm6kernel13GemmUniversalIN4cute5tupleIJiiiiEEENS1_10collective13CollectiveMmaINS1_35MainloopSm100TmaUmmaWarpSpecializedILi3ELi2ELi4ENS5_IJNS4_1CILi2EEESB_NSA_ILi1EEEEEEEENS5_IJNSA_ILi128EEESF_SF_EEENS_12float_e4m3_tENS5_IJlSC_lEEESH_SI_NS4_8TiledMMAINS4_8MMA_AtomIJNS4_10MMA_TraitsINS4_25SM100_MMA_F8F6F4_2x1SM_SSEJSH_SH_fSF_SF_NS4_17integral_constantINS4_4UMMA5MajorELSP_0EEESQ_NSN_INSO_7ScaleInELSR_0EEESS_EEEEEENS4_6LayoutINS5_IJSC_SC_SC_EEENS5_IJNSA_ILi0EEESX_SX_EEEEENS5_IJNS4_10UnderscoreES10_S10_EEEEENS4_28SM100_TMA_2SM_LOAD_MULTICASTENS4_14ComposedLayoutINS4_7SwizzleILi3ELi4ELi3EEENS4_18smem_ptr_flag_bitsILi8EEENSV_INS5_IJNSA_ILi8EEESF_EEENS5_IJSF_SC_EEEEEEEvNS4_8identityENS4_18SM100_TMA_2SM_LOADES1D_vS1E_EENS_8epilogue10collective18CollectiveEpilogueINS1H_23Sm100TmaWarpSpecializedILi2ELi2ELi32ELb0ELb0EEEJNS5_IJNSA_ILi64EEESF_SF_EEENS5_IJNSV_IS1M_SC_EENSV_INS5_IJNSA_ILi32EEESB_EEENS5_IJSC_S1M_EEEEEEEESH_SI_SH_SI_NS1H_6fusion15FusionCallbacksIS1L_NS1U_17LinearCombinationISH_fSH_fLNS_15FloatRoundStyleE2EEES1N_S1T_JEEENS4_5SM1004TMEM4LOAD26SM100_TMEM_LOAD_32dp32b32xENS4_13SM90_TMA_LOADENS14_INS15_ILi1ELi4ELi3EEES18_NSV_INS5_IJS19_S1P_EEENS5_IJS1P_SC_EEEEEEENS4_39AutoVectorizingCopyWithAssumedAlignmentILi128EEENS4_14SM90_TMA_STOREES29_S2B_S2B_EEEvvEEEEvNT_6ParamsE)
        /*0038*/ 	.word	0x00000000


	//----- nvinfo : EIATTR_MIN_STACK_SIZE
	.align		4
.L_27:
        /*003c*/ 	.byte	0x04, 0x12
        /*003e*/ 	.short	(.L_29 - .L_28)
	.align		4
.L_28:
        /*0040*/ 	.word	index@(_ZN7cutlass13device_kernelINS_4gemm6kernel13GemmUniversalIN4cute5tupleIJiiiiEEENS1_10collective13CollectiveMmaINS1_35MainloopSm100TmaUmmaWarpSpecializedILi3ELi2ELi4ENS5_IJNS4_1CILi2EEESB_NSA_ILi1EEEEEEEENS5_IJNSA_ILi128EEESF_SF_EEENS_12float_e4m3_tENS5_IJlSC_lEEESH_SI_NS4_8TiledMMAINS4_8MMA_AtomIJNS4_10MMA_TraitsINS4_25SM100_MMA_F8F6F4_2x1SM_SSEJSH_SH_fSF_SF_NS4_17integral_constantINS4_4UMMA5MajorELSP_0EEESQ_NSN_INSO_7ScaleInELSR_0EEESS_EEEEEENS4_6LayoutINS5_IJSC_SC_SC_EEENS5_IJNSA_ILi0EEESX_SX_EEEEENS5_IJNS4_10UnderscoreES10_S10_EEEEENS4_28SM100_TMA_2SM_LOAD_MULTICASTENS4_14ComposedLayoutINS4_7SwizzleILi3ELi4ELi3EEENS4_18smem_ptr_flag_bitsILi8EEENSV_INS5_IJNSA_ILi8EEESF_EEENS5_IJSF_SC_EEEEEEEvNS4_8identityENS4_18SM100_TMA_2SM_LOADES1D_vS1E_EENS_8epilogue10collective18CollectiveEpilogueINS1H_23Sm100TmaWarpSpecializedILi2ELi2ELi32ELb0ELb0EEEJNS5_IJNSA_ILi64EEESF_SF_EEENS5_IJNSV_IS1M_SC_EENSV_INS5_IJNSA_ILi32EEESB_EEENS5_IJSC_S1M_EEEEEEEESH_SI_SH_SI_NS1H_6fusion15FusionCallbacksIS1L_NS1U_17LinearCombinationISH_fSH_fLNS_15FloatRoundStyleE2EEES1N_S1T_JEEENS4_5SM1004TMEM4LOAD26SM100_TMEM_LOAD_32dp32b32xENS4_13SM90_TMA_LOADENS14_INS15_ILi1ELi4ELi3EEES18_NSV_INS5_IJS19_S1P_EEENS5_IJS1P_SC_EEEEEEENS4_39AutoVectorizingCopyWithAssumedAlignmentILi128EEENS4_14SM90_TMA_STOREES29_S2B_S2B_EEEvvEEEEvNT_6ParamsE)
        /*0044*/ 	.word	0x00000000
.L_29:


//--------------------- .nv.compat                --------------------------
	.section	.nv.compat,"",@"SHT_CUDA_COMPAT_INFO"
	.align	4
        /*0000*/ 	.byte	0x02, 0x09, 0x01, 0x00, 0x02, 0x02, 0x02, 0x00, 0x02, 0x05, 0x05, 0x00, 0x03, 0x07, 0x01, 0x01
        /*0010*/ 	.byte	0x02, 0x03, 0x01, 0x00, 0x02, 0x06, 0x01, 0x00, 0x04, 0x0b, 0x08, 0x00, 0x09, 0x00, 0x00, 0x00
        /*0020*/ 	.byte	0x00, 0x00, 0x00, 0x00


//--------------------- .nv.info._ZN7cutlass13device_kernelINS_4gemm6kernel13GemmUniversalIN4cute5tupleIJiiiiEEENS1_10collective13CollectiveMmaINS1_35MainloopSm100TmaUmmaWarpSpecializedILi3ELi2ELi4ENS5_IJNS4_1CILi2EEESB_NSA_ILi1EEEEEEEENS5_IJNSA_ILi128EEESF_SF_EEENS_12float_e4m3_tENS5_IJlSC_lEEESH_SI_NS4_8TiledMMAINS4_8MMA_AtomIJNS4_10MMA_TraitsINS4_25SM100_MMA_F8F6F4_2x1SM_SSEJSH_SH_fSF_SF_NS4_17integral_constantINS4_4UMMA5MajorELSP_0EEESQ_NSN_INSO_7ScaleInELSR_0EEESS_EEEEEENS4_6LayoutINS5_IJSC_SC_SC_EEENS5_IJNSA_ILi0EEESX_SX_EEEEENS5_IJNS4_10UnderscoreES10_S10_EEEEENS4_28SM100_TMA_2SM_LOAD_MULTICASTENS4_14ComposedLayoutINS4_7SwizzleILi3ELi4ELi3EEENS4_18smem_ptr_flag_bitsILi8EEENSV_INS5_IJNSA_ILi8EEESF_EEENS5_IJSF_SC_EEEEEEEvNS4_8identityENS4_18SM100_TMA_2SM_LOADES1D_vS1E_EENS_8epilogue10collective18CollectiveEpilogueINS1H_23Sm100TmaWarpSpecializedILi2ELi2ELi32ELb0ELb0EEEJNS5_IJNSA_ILi64EEESF_SF_EEENS5_IJNSV_IS1M_SC_EENSV_INS5_IJNSA_ILi32EEESB_EEENS5_IJSC_S1M_EEEEEEEESH_SI_SH_SI_NS1H_6fusion15FusionCallbacksIS1L_NS1U_17LinearCombinationISH_fSH_fLNS_15FloatRoundStyleE2EEES1N_S1T_JEEENS4_5SM1004TMEM4LOAD26SM100_TMEM_LOAD_32dp32b32xENS4_13SM90_TMA_LOADENS14_INS15_ILi1ELi4ELi3EEES18_NSV_INS5_IJS19_S1P_EEENS5_IJS1P_SC_EEEEEEENS4_39AutoVectorizingCopyWithAssumedAlignmentILi128EEENS4_14SM90_TMA_STOREES29_S2B_S2B_EEEvvEEEEvNT_6ParamsE --------------------------
	.section	.nv.info._ZN7cutlass13device_kernelINS_4gemm6kernel13GemmUniversalIN4cute5tupleIJiiiiEEENS1_10collective13CollectiveMmaINS1_35MainloopSm100TmaUmmaWarpSpecializedILi3ELi2ELi4ENS5_IJNS4_1CILi2EEESB_NSA_ILi1EEEEEEEENS5_IJNSA_ILi128EEESF_SF_EEENS_12float_e4m3_tENS5_IJlSC_lEEESH_SI_NS4_8TiledMMAINS4_8MMA_AtomIJNS4_10MMA_TraitsINS4_25SM100_MMA_F8F6F4_2x1SM_SSEJSH_SH_fSF_SF_NS4_17integral_constantINS4_4UMMA5MajorELSP_0EEESQ_NSN_INSO_7ScaleInELSR_0EEESS_EEEEEENS4_6LayoutINS5_IJSC_SC_SC_EEENS5_IJNSA_ILi0EEESX_SX_EEEEENS5_IJNS4_10UnderscoreES10_S10_EEEEENS4_28SM100_TMA_2SM_LOAD_MULTICASTENS4_14ComposedLayoutINS4_7SwizzleILi3ELi4ELi3EEENS4_18smem_ptr_flag_bitsILi8EEENSV_INS5_IJNSA_ILi8EEESF_EEENS5_IJSF_SC_EEEEEEEvNS4_8identityENS4_18SM100_TMA_2SM_LOADES1D_vS1E_EENS_8epilogue10collective18CollectiveEpilogueINS1H_23Sm100TmaWarpSpecializedILi2ELi2ELi32ELb0ELb0EEEJNS5_IJNSA_ILi64EEESF_SF_EEENS5_IJNSV_IS1M_SC_EENSV_INS5_IJNSA_ILi32EEESB_EEENS5_IJSC_S1M_EEEEEEEESH_SI_SH_SI_NS1H_6fusion15FusionCallbacksIS1L_NS1U_17LinearCombinationISH_fSH_fLNS_15FloatRoundStyleE2EEES1N_S1T_JEEENS4_5SM1004TMEM4LOAD26SM100_TMEM_LOAD_32dp32b32xENS4_13SM90_TMA_LOADENS14_INS15_ILi1ELi4ELi3EEES18_NSV_INS5_IJS19_S1P_EEENS5_IJS1P_SC_EEEEEEENS4_39AutoVectorizingCopyWithAssumedAlignmentILi128EEENS4_14SM90_TMA_STOREES29_S2B_S2B_EEEvvEEEEvNT_6ParamsE,"",@"SHT_CUDA_INFO"
	.sectionflags	@""
	.align	4


	//----- nvinfo : EIATTR_CUDA_API_VERSION
	.align		4
        /*0000*/ 	.byte	0x04, 0x37
        /*0002*/ 	.short	(.L_31 - .L_30)
.L_30:
        /*0004*/ 	.word	0x00000082


	//----- nvinfo : EIATTR_KPARAM_INFO
	.align		4
.L_31:
        /*0008*/ 	.byte	0x04, 0x17
        /*000a*/ 	.short	(.L_33 - .L_32)
.L_32:
        /*000c*/ 	.word	0x00000000
        /*0010*/ 	.short	0x0000
        /*0012*/ 	.short	0x0000
        /*0014*/ 	.byte	0x00, 0xf0, 0x01, 0x20


	//----- nvinfo : EIATTR_AT_ENTRY_FRAGMENTS
	.align		4
.L_33:
        /*0018*/ 	.byte	0x04, 0x4f
        /*001a*/ 	.short	(.L_35 - .L_34)


	//   ....[0]....
.L_34:
        /*001c*/ 	.word	0x00000007


	//----- nvinfo : EIATTR_RESERVED_SMEM_USED
	.align		4
.L_35:
        /*0020*/ 	.byte	0x01, 0x41
	.zero		2


	//----- nvinfo : EIATTR_SPARSE_MMA_MASK
	.align		4
        /*0024*/ 	.byte	0x03, 0x50
        /*0026*/ 	.short	0x0000


	//----- nvinfo : EIATTR_TCGEN05_2CTA_USED
	.align		4
        /*0028*/ 	.byte	0x01, 0x52
	.zero		2


	//----- nvinfo : EIATTR_MAXREG_COUNT
	.align		4
        /*002c*/ 	.byte	0x03, 0x1b
        /*002e*/ 	.short	0x00ff


	//----- nvinfo : EIATTR_NUM_BARRIERS
	.align		4
        /*0030*/ 	.byte	0x02, 0x4c
        /*0032*/ 	.byte	0x07
	.zero		1


	//----- nvinfo : EIATTR_EXTERNS
	.align		4
        /*0034*/ 	.byte	0x04, 0x0f
        /*0036*/ 	.short	(.L_37 - .L_36)


	//   ....[0]....
	.align		4
.L_36:
        /*0038*/ 	.word	index@(__assertfail)


	//----- nvinfo : EIATTR_MERCURY_ISA_VERSION
	.align		4
.L_37:
        /*003c*/ 	.byte	0x03, 0x5f
        /*003e*/ 	.short	0x0101


	//----- nvinfo : EIATTR_INT_WARP_WIDE_INSTR_OFFSETS
	.align		4
        /*0040*/ 	.byte	0x04, 0x31
        /*0042*/ 	.short	(.L_39 - .L_38)


	//   ....[0]....
.L_38:
        /*0044*/ 	.word	0x00000d10


	//   ....[1]....
        /*0048*/ 	.word	0x00000db0


	//   ....[2]....
        /*004c*/ 	.word	0x000041c0


	//   ....[3]....
        /*0050*/ 	.word	0x000041e0


	//   ....[4]....
        /*0054*/ 	.word	0x00004210


	//   ....[5]....
        /*0058*/ 	.word	0x00004d30


	//   ....[6]....
        /*005c*/ 	.word	0x00004dd0


	//   ....[7]....
        /*0060*/ 	.word	0x00004e80


	//   ....[8]....
        /*0064*/ 	.word	0x00004f20


	//   ....[9]....
        /*0068*/ 	.word	0x00005010


	//   ....[10]....
        /*006c*/ 	.word	0x000050e0


	//----- nvinfo : EIATTR_COOP_GROUP_MASK_REGIDS
	.align		4
.L_39:
        /*0070*/ 	.byte	0x04, 0x29
        /*0072*/ 	.short	(.L_41 - .L_40)


	//   ....[0]....
.L_40:
        /*0074*/ 	.word	0xffffffff


	//   ....[1]....
        /*0078*/ 	.word	0xffffffff


	//   ....[2]....
        /*007c*/ 	.word	0xffffffff


	//   ....[3]....
        /*0080*/ 	.word	0xffffffff


	//   ....[4]....
        /*0084*/ 	.word	0xffffffff


	//   ....[5]....
        /*0088*/ 	.word	0xffffffff


	//   ....[6]....
        /*008c*/ 	.word	0xffffffff


	//   ....[7]....
        /*0090*/ 	.word	0xffffffff


	//   ....[8]....
        /*0094*/ 	.word	0xffffffff


	//   ....[9]....
        /*0098*/ 	.word	0xffffffff


	//   ....[10]....
        /*009c*/ 	.word	0xffffffff


	//   ....[11]....
        /*00a0*/ 	.word	0xffffffff


	//   ....[12]....
        /*00a4*/ 	.word	0xffffffff


	//   ....[13]....
        /*00a8*/ 	.word	0xffffffff


	//----- nvinfo : EIATTR_COOP_GROUP_INSTR_OFFSETS
	.align		4
.L_41:
        /*00ac*/ 	.byte	0x04, 0x28
        /*00ae*/ 	.short	(.L_43 - .L_42)


	//   ....[0]....
.L_42:
        /*00b0*/ 	.word	0x000000b0


	//   ....[1]....
        /*00b4*/ 	.word	0x00000520


	//   ....[2]....
        /*00b8*/ 	.word	0x000006c0


	//   ....[3]....
        /*00bc*/ 	.word	0x00000810


	//   ....[4]....
        /*00c0*/ 	.word	0x00000900


	//   ....[5]....
        /*00c4*/ 	.word	0x00000a60


	//   ....[6]....
        /*00c8*/ 	.word	0x00000bf0


	//   ....[7]....
        /*00cc*/ 	.word	0x00000e30


	//   ....[8]....
        /*00d0*/ 	.word	0x00002180


	//   ....[9]....
        /*00d4*/ 	.word	0x00002fa0


	//   ....[10]....
        /*00d8*/ 	.word	0x00003470


	//   ....[11]....
        /*00dc*/ 	.word	0x000034a0


	//   ....[12]....
        /*00e0*/ 	.word	0x000040c0


	//   ....[13]....
        /*00e4*/ 	.word	0x000042d0


	//----- nvinfo : EIATTR_VRC_CTA_INIT_COUNT
	.align		4
.L_43:
        /*00e8*/ 	.byte	0x02, 0x4a
        /*00ea*/ 	.byte	0x80
	.zero		1


	//----- nvinfo : EIATTR_SYSCALL_OFFSETS
	.align		4
        /*00ec*/ 	.byte	0x04, 0x46
        /*00ee*/ 	.short	(.L_45 - .L_44)


	//   ....[0]....
.L_44:
        /*00f0*/ 	.word	0x00005bf0


	//   ....[1]....
        /*00f4*/ 	.word	0x00005d30


	//   ....[2]....
        /*00f8*/ 	.word	0x00006550


	//   ....[3]....
        /*00fc*/ 	.word	0x00007340


	//----- nvinfo : EIATTR_MBARRIER_INSTR_OFFSETS
	.align		4
.L_45:
        /*0100*/ 	.byte	0x04, 0x39
        /*0102*/ 	.short	(.L_47 - .L_46)


	//   ....[0]....
.L_46:
        /*0104*/ 	.word	0x00000650
        /*0108*/ 	.word	0x000000ff
        /*010c*/ 	.word	0x00000000
        /*0110*/ 	.short	0x0100
        /*0112*/ 	.byte	0x04
	.zero		1


	//   ....[1]....
        /*0114*/ 	.word	0x00000660
        /*0118*/ 	.word	0x000000ff
        /*011c*/ 	.word	0x00000018
        /*0120*/ 	.short	0x0100
        /*0122*/ 	.byte	0x04
	.zero		1


	//   ....[2]....
        /*0124*/ 	.word	0x00000670
        /*0128*/ 	.word	0x000000ff
        /*012c*/ 	.word	0x00000008
        /*0130*/ 	.short	0x0100
        /*0132*/ 	.byte	0x04
	.zero		1


	//   ....[3]....
        /*0134*/ 	.word	0x00000680
        /*0138*/ 	.word	0x000000ff
        /*013c*/ 	.word	0x00000020
        /*0140*/ 	.short	0x0100
        /*0142*/ 	.byte	0x04
	.zero		1


	//   ....[4]....
        /*0144*/ 	.word	0x00000690
        /*0148*/ 	.word	0x000000ff
        /*014c*/ 	.word	0x00000010
        /*0150*/ 	.short	0x0100
        /*0152*/ 	.byte	0x04
	.zero		1


	//   ....[5]....
        /*0154*/ 	.word	0x000006a0
        /*0158*/ 	.word	0x000000ff
        /*015c*/ 	.word	0x00000028
        /*0160*/ 	.short	0x0100
        /*0162*/ 	.byte	0x04
	.zero		1


	//   ....[6]....
        /*0164*/ 	.word	0x000007c0
        /*0168*/ 	.word	0x000000ff
        /*016c*/ 	.word	0x00000030
        /*0170*/ 	.short	0x0100
        /*0172*/ 	.byte	0x04
	.zero		1


	//   ....[7]....
        /*0174*/ 	.word	0x000007d0
        /*0178*/ 	.word	0x000000ff
        /*017c*/ 	.word	0x00000040
        /*0180*/ 	.short	0x0100
        /*0182*/ 	.byte	0x04
	.zero		1


	//   ....[8]....
        /*0184*/ 	.word	0x000007e0
        /*0188*/ 	.word	0x000000ff
        /*018c*/ 	.word	0x00000038
        /*0190*/ 	.short	0x0100
        /*0192*/ 	.byte	0x04
	.zero		1


	//   ....[9]....
        /*0194*/ 	.word	0x000007f0
        /*0198*/ 	.word	0x000000ff
        /*019c*/ 	.word	0x00000048
        /*01a0*/ 	.short	0x0100
        /*01a2*/ 	.byte	0x04
	.zero		1


	//   ....[10]....
        /*01a4*/ 	.word	0x000008d0
        /*01a8*/ 	.word	0x000000ff
        /*01ac*/ 	.word	0x00000050
        /*01b0*/ 	.short	0x0100
        /*01b2*/ 	.byte	0x06
	.zero		1


	//   ....[11]....
        /*01b4*/ 	.word	0x000008e0
        /*01b8*/ 	.word	0x000000ff
        /*01bc*/ 	.word	0x00000058
        /*01c0*/ 	.short	0x0100
        /*01c2*/ 	.byte	0x06
	.zero		1


	//   ....[12]....
        /*01c4*/ 	.word	0x00000a10
        /*01c8*/ 	.word	0x000000ff
        /*01cc*/ 	.word	0x00000060
        /*01d0*/ 	.short	0x0100
        /*01d2*/ 	.byte	0x06
	.zero		1


	//   ....[13]....
        /*01d4*/ 	.word	0x00000a20
        /*01d8*/ 	.word	0x000000ff
        /*01dc*/ 	.word	0x00000070
        /*01e0*/ 	.short	0x0100
        /*01e2*/ 	.byte	0x06
	.zero		1


	//   ....[14]....
        /*01e4*/ 	.word	0x00000a30
        /*01e8*/ 	.word	0x000000ff
        /*01ec*/ 	.word	0x00000068
        /*01f0*/ 	.short	0x0100
        /*01f2*/ 	.byte	0x06
	.zero		1


	//   ....[15]....
        /*01f4*/ 	.word	0x00000a40
        /*01f8*/ 	.word	0x000000ff
        /*01fc*/ 	.word	0x00000078
        /*0200*/ 	.short	0x0100
        /*0202*/ 	.byte	0x06
	.zero		1


	//   ....[16]....
        /*0204*/ 	.word	0x00000b60
        /*0208*/ 	.word	0x000000ff
        /*020c*/ 	.word	0x00000080
        /*0210*/ 	.short	0x0100
        /*0212*/ 	.byte	0x04
	.zero		1


	//   ....[17]....
        /*0214*/ 	.word	0x00000b70
        /*0218*/ 	.word	0x000000ff
        /*021c*/ 	.word	0x000000a0
        /*0220*/ 	.short	0x0100
        /*0222*/ 	.byte	0x04
	.zero		1


	//   ....[18]....
        /*0224*/ 	.word	0x00000b80
        /*0228*/ 	.word	0x000000ff
        /*022c*/ 	.word	0x00000088
        /*0230*/ 	.short	0x0100
        /*0232*/ 	.byte	0x04
	.zero		1


	//   ....[19]....
        /*0234*/ 	.word	0x00000b90
        /*0238*/ 	.word	0x000000ff
        /*023c*/ 	.word	0x000000a8
        /*0240*/ 	.short	0x0100
        /*0242*/ 	.byte	0x04
	.zero		1


	//   ....[20]....
        /*0244*/ 	.word	0x00000ba0
        /*0248*/ 	.word	0x000000ff
        /*024c*/ 	.word	0x00000090
        /*0250*/ 	.short	0x0100
        /*0252*/ 	.byte	0x04
	.zero		1


	//   ....[21]....
        /*0254*/ 	.word	0x00000bb0
        /*0258*/ 	.word	0x000000ff
        /*025c*/ 	.word	0x000000b0
        /*0260*/ 	.short	0x0100
        /*0262*/ 	.byte	0x04
	.zero		1


	//   ....[22]....
        /*0264*/ 	.word	0x00000bc0
        /*0268*/ 	.word	0x000000ff
        /*026c*/ 	.word	0x00000098
        /*0270*/ 	.short	0x0100
        /*0272*/ 	.byte	0x04
	.zero		1


	//   ....[23]....
        /*0274*/ 	.word	0x00000bd0
        /*0278*/ 	.word	0x000000ff
        /*027c*/ 	.word	0x000000b8
        /*0280*/ 	.short	0x0100
        /*0282*/ 	.byte	0x04
	.zero		1


	//   ....[24]....
        /*0284*/ 	.word	0x00000cc0
        /*0288*/ 	.word	0x000000ff
        /*028c*/ 	.word	0x000000c0
        /*0290*/ 	.short	0x0100
        /*0292*/ 	.byte	0x04
	.zero		1


	//   ....[25]....
        /*0294*/ 	.word	0x00000cd0
        /*0298*/ 	.word	0x000000ff
        /*029c*/ 	.word	0x000000d0
        /*02a0*/ 	.short	0x0100
        /*02a2*/ 	.byte	0x04
	.zero		1


	//   ....[26]....
        /*02a4*/ 	.word	0x00000ce0
        /*02a8*/ 	.word	0x000000ff
        /*02ac*/ 	.word	0x000000c8
        /*02b0*/ 	.short	0x0100
        /*02b2*/ 	.byte	0x04
	.zero		1


	//   ....[27]....
        /*02b4*/ 	.word	0x00000cf0
        /*02b8*/ 	.word	0x000000ff
        /*02bc*/ 	.word	0x000000d8
        /*02c0*/ 	.short	0x0100
        /*02c2*/ 	.byte	0x04
	.zero		1


	//   ....[28]....
        /*02c4*/ 	.word	0x00000df0
        /*02c8*/ 	.word	0x000000ff
        /*02cc*/ 	.word	0x000000e0
        /*02d0*/ 	.short	0x0100
        /*02d2*/ 	.byte	0x06
	.zero		1


	//   ....[29]....
        /*02d4*/ 	.word	0x000019a0
        /*02d8*/ 	.word	0x00000003
        /*02dc*/ 	.word	0x000000d0
        /*02e0*/ 	.short	0x010a
        /*02e2*/ 	.byte	0xff
	.zero		1


	//   ....[30]....
        /*02e4*/ 	.word	0x000019d0
        /*02e8*/ 	.word	0x00000003
        /*02ec*/ 	.word	0x000000c0
        /*02f0*/ 	.short	0x0101
        /*02f2*/ 	.byte	0xff
	.zero		1


	//   ....[31]....
        /*02f4*/ 	.word	0x00001a90
        /*02f8*/ 	.word	0x000000ff
        /*02fc*/ 	.word	0x00000018
        /*0300*/ 	.short	0x010a
        /*0302*/ 	.byte	0x04
	.zero		1


	//   ....[32]....
        /*0304*/ 	.word	0x00001b60
        /*0308*/ 	.word	0x000000ff
        /*030c*/ 	.word	0x00000018
        /*0310*/ 	.short	0x010a
        /*0312*/ 	.byte	0x21
	.zero		1


	//   ....[33]....
        /*0314*/ 	.word	0x00001d10
        /*0318*/ 	.word	0x000000ff
        /*031c*/ 	.word	0x00000018
        /*0320*/ 	.short	0x010a
        /*0322*/ 	.byte	0x05
	.zero		1


	//   ....[34]....
        /*0324*/ 	.word	0x00001e20
        /*0328*/ 	.word	0x000000ff
        /*032c*/ 	.word	0x00000058
        /*0330*/ 	.short	0x0101
        /*0332*/ 	.byte	0x06
	.zero		1


	//   ....[35]....
        /*0334*/ 	.word	0x00001e40
        /*0338*/ 	.word	0x000000ff
        /*033c*/ 	.word	0x00000018
        /*0340*/ 	.short	0x010a
        /*0342*/ 	.byte	0x04
	.zero		1


	//   ....[36]....
        /*0344*/ 	.word	0x00001ec0
        /*0348*/ 	.word	0x000000ff
        /*034c*/ 	.word	0x00000018
        /*0350*/ 	.short	0x010a
        /*0352*/ 	.byte	0x11
	.zero		1


	//   ....[37]....
        /*0354*/ 	.word	0x00002050
        /*0358*/ 	.word	0x000000ff
        /*035c*/ 	.word	0x00000018
        /*0360*/ 	.short	0x010a
        /*0362*/ 	.byte	0x05
	.zero		1


	//   ....[38]....
        /*0364*/ 	.word	0x000021b0
        /*0368*/ 	.word	0x00000003
        /*036c*/ 	.word	0x00000060
        /*0370*/ 	.short	0x010a
        /*0372*/ 	.byte	0xff
	.zero		1


	//   ....[39]....
        /*0374*/ 	.word	0x00002300
        /*0378*/ 	.word	0x00000000
        /*037c*/ 	.word	0x00000000
        /*0380*/ 	.short	0x0101
        /*0382*/ 	.byte	0xff
	.zero		1


	//   ....[40]....
        /*0384*/ 	.word	0x000028b0
        /*0388*/ 	.word	0x000000ff
        /*038c*/ 	.word	0x00000000
        /*0390*/ 	.short	0x010a
        /*0392*/ 	.byte	0x04
	.zero		1


	//   ....[41]....
        /*0394*/ 	.word	0x00002940
        /*0398*/ 	.word	0x000000ff
        /*039c*/ 	.word	0x00000000
        /*03a0*/ 	.short	0x010a
        /*03a2*/ 	.byte	0x05
	.zero		1


	//   ....[42]....
        /*03a4*/ 	.word	0x000029e0
        /*03a8*/ 	.word	0x00000000
        /*03ac*/ 	.word	0x00000000
        /*03b0*/ 	.short	0x010a
        /*03b2*/ 	.byte	0xff
	.zero		1


	//   ....[43]....
        /*03b4*/ 	.word	0x00002b00
        /*03b8*/ 	.word	0x00000002
        /*03bc*/ 	.word	0x000000c0
        /*03c0*/ 	.short	0x010a
        /*03c2*/ 	.byte	0xff
	.zero		1


	//   ....[44]....
        /*03c4*/ 	.word	0x00002b60
        /*03c8*/ 	.word	0x00000004
        /*03cc*/ 	.word	0x00000000
        /*03d0*/ 	.short	0x0101
        /*03d2*/ 	.byte	0xff
	.zero		1


	//   ....[45]....
        /*03d4*/ 	.word	0x00002b80
        /*03d8*/ 	.word	0x000000ff
        /*03dc*/ 	.word	0x00000070
        /*03e0*/ 	.short	0x010a
        /*03e2*/ 	.byte	0x04
	.zero		1


	//   ....[46]....
        /*03e4*/ 	.word	0x00002ca0
        /*03e8*/ 	.word	0x00000002
        /*03ec*/ 	.word	0x00000060
        /*03f0*/ 	.short	0x010a
        /*03f2*/ 	.byte	0xff
	.zero		1


	//   ....[47]....
        /*03f4*/ 	.word	0x00002db0
        /*03f8*/ 	.word	0x00000002
        /*03fc*/ 	.word	0x00000000
        /*0400*/ 	.short	0x0101
        /*0402*/ 	.byte	0xff
	.zero		1


	//   ....[48]....
        /*0404*/ 	.word	0x00002e40
        /*0408*/ 	.word	0x000000ff
        /*040c*/ 	.word	0x00000070
        /*0410*/ 	.short	0x0106
        /*0412*/ 	.byte	0x04
	.zero		1


	//   ....[49]....
        /*0414*/ 	.word	0x00002e60
        /*0418*/ 	.word	0x000000ff
        /*041c*/ 	.word	0x00000070
        /*0420*/ 	.short	0x010a
        /*0422*/ 	.byte	0x04
	.zero		1


	//   ....[50]....
        /*0424*/ 	.word	0x00002ef0
        /*0428*/ 	.word	0x000000ff
        /*042c*/ 	.word	0x00000070
        /*0430*/ 	.short	0x0106
        /*0432*/ 	.byte	0x07
	.zero		1


	//   ....[51]....
        /*0434*/ 	.word	0x00002f30
        /*0438*/ 	.word	0x00000000
        /*043c*/ 	.word	0x00000070
        /*0440*/ 	.short	0x010a
        /*0442*/ 	.byte	0xff
	.zero		1


	//   ....[52]....
        /*0444*/ 	.word	0x00003170
        /*0448*/ 	.word	0x000000ff
        /*044c*/ 	.word	0x00000008
        /*0450*/ 	.short	0x010a
        /*0452*/ 	.byte	0x05
	.zero		1


	//   ....[53]....
        /*0454*/ 	.word	0x00003190
        /*0458*/ 	.word	0x000000ff
        /*045c*/ 	.word	0x00000008
        /*0460*/ 	.short	0x010a
        /*0462*/ 	.byte	0x05
	.zero		1


	//   ....[54]....
        /*0464*/ 	.word	0x00003320
        /*0468*/ 	.word	0x000000ff
        /*046c*/ 	.word	0x00000008
        /*0470*/ 	.short	0x010a
        /*0472*/ 	.byte	0x05
	.zero		1


	//   ....[55]....
        /*0474*/ 	.word	0x00003340
        /*0478*/ 	.word	0x000000ff
        /*047c*/ 	.word	0x00000008
        /*0480*/ 	.short	0x010a
        /*0482*/ 	.byte	0x05
	.zero		1


	//   ....[56]....
        /*0484*/ 	.word	0x00003400
        /*0488*/ 	.word	0x000000ff
        /*048c*/ 	.word	0x00000000
        /*0490*/ 	.short	0x0101
        /*0492*/ 	.byte	0x04
	.zero		1


	//   ....[57]....
        /*0494*/ 	.word	0x00003740
        /*0498*/ 	.word	0x00000000
        /*049c*/ 	.word	0x00000060
        /*04a0*/ 	.short	0x010a
        /*04a2*/ 	.byte	0xff
	.zero		1


	//   ....[58]....
        /*04a4*/ 	.word	0x00003800
        /*04a8*/ 	.word	0x00000000
        /*04ac*/ 	.word	0x00000000
        /*04b0*/ 	.short	0x0101
        /*04b2*/ 	.byte	0xff
	.zero		1


	//   ....[59]....
        /*04b4*/ 	.word	0x000038c0
        /*04b8*/ 	.word	0x000000ff
        /*04bc*/ 	.word	0x00000000
        /*04c0*/ 	.short	0x010a
        /*04c2*/ 	.byte	0x04
	.zero		1


	//   ....[60]....
        /*04c4*/ 	.word	0x000038d0
        /*04c8*/ 	.word	0x000000ff
        /*04cc*/ 	.word	0x000000a0
        /*04d0*/ 	.short	0x010a
        /*04d2*/ 	.byte	0x1f
	.zero		1


	//   ....[61]....
        /*04d4*/ 	.word	0x00003980
        /*04d8*/ 	.word	0x000000ff
        /*04dc*/ 	.word	0x00000000
        /*04e0*/ 	.short	0x010a
        /*04e2*/ 	.byte	0x05
	.zero		1


	//   ....[62]....
        /*04e4*/ 	.word	0x00003ab0
        /*04e8*/ 	.word	0x000000ff
        /*04ec*/ 	.word	0x00000000
        /*04f0*/ 	.short	0x010a
        /*04f2*/ 	.byte	0x04
	.zero		1


	//   ....[63]....
        /*04f4*/ 	.word	0x00003db0
        /*04f8*/ 	.word	0x000000ff
        /*04fc*/ 	.word	0x00000000
        /*0500*/ 	.short	0x010a
        /*0502*/ 	.byte	0x04
	.zero		1


	//   ....[64]....
        /*0504*/ 	.word	0x00003e40
        /*0508*/ 	.word	0x000000ff
        /*050c*/ 	.word	0x00000000
        /*0510*/ 	.short	0x010a
        /*0512*/ 	.byte	0x05
	.zero		1


	//   ....[65]....
        /*0514*/ 	.word	0x00003ed0
        /*0518*/ 	.word	0x000000ff
        /*051c*/ 	.word	0x00000000
        /*0520*/ 	.short	0x010a
        /*0522*/ 	.byte	0x05
	.zero		1


	//   ....[66]....
        /*0524*/ 	.word	0x00003f70
        /*0528*/ 	.word	0x00000000
        /*052c*/ 	.word	0x00000000
        /*0530*/ 	.short	0x010a
        /*0532*/ 	.byte	0xff
	.zero		1


	//   ....[67]....
        /*0534*/ 	.word	0x00003fb0
        /*0538*/ 	.word	0x00000000
        /*053c*/ 	.word	0x00000000
        /*0540*/ 	.short	0x010a
        /*0542*/ 	.byte	0xff
	.zero		1


	//   ....[68]....
        /*0544*/ 	.word	0x00004020
        /*0548*/ 	.word	0x000000ff
        /*054c*/ 	.word	0x00000000
        /*0550*/ 	.short	0x0101
        /*0552*/ 	.byte	0x04
	.zero		1


	//   ....[69]....
        /*0554*/ 	.word	0x00004060
        /*0558*/ 	.word	0x000000ff
        /*055c*/ 	.word	0x000000e0
        /*0560*/ 	.short	0x010a
        /*0562*/ 	.byte	0x1a
	.zero		1


	//   ....[70]....
        /*0564*/ 	.word	0x000040b0
        /*0568*/ 	.word	0x000000ff
        /*056c*/ 	.word	0x00000000
        /*0570*/ 	.short	0x0101
        /*0572*/ 	.byte	0x04
	.zero		1


	//   ....[71]....
        /*0574*/ 	.word	0x00004530
        /*0578*/ 	.word	0x0000000c
        /*057c*/ 	.word	0x00000060
        /*0580*/ 	.short	0x010a
        /*0582*/ 	.byte	0xff
	.zero		1


	//   ....[72]....
        /*0584*/ 	.word	0x000046a0
        /*0588*/ 	.word	0x00000000
        /*058c*/ 	.word	0x00000000
        /*0590*/ 	.short	0x0101
        /*0592*/ 	.byte	0xff
	.zero		1


	//   ....[73]....
        /*0594*/ 	.word	0x00004b30
        /*0598*/ 	.word	0x000000ff
        /*059c*/ 	.word	0x00000058
        /*05a0*/ 	.short	0x010a
        /*05a2*/ 	.byte	0x15
	.zero		1


	//   ....[74]....
        /*05a4*/ 	.word	0x00004cb0
        /*05a8*/ 	.word	0x000000ff
        /*05ac*/ 	.word	0x00000040
        /*05b0*/ 	.short	0x010a
        /*05b2*/ 	.byte	0x15
	.zero		1


	//   ....[75]....
        /*05b4*/ 	.word	0x00004ea0
        /*05b8*/ 	.word	0x000000ff
        /*05bc*/ 	.word	0x00000030
        /*05c0*/ 	.short	0x010b
        /*05c2*/ 	.byte	0x15
	.zero		1


	//   ....[76]....
        /*05c4*/ 	.word	0x00004eb0
        /*05c8*/ 	.word	0x000000ff
        /*05cc*/ 	.word	0x00000000
        /*05d0*/ 	.short	0x0101
        /*05d2*/ 	.byte	0x06
	.zero		1


	//   ....[77]....
        /*05d4*/ 	.word	0x00004ec0
        /*05d8*/ 	.word	0x000000ff
        /*05dc*/ 	.word	0x00000048
        /*05e0*/ 	.short	0x010a
        /*05e2*/ 	.byte	0x15
	.zero		1


	//   ....[78]....
        /*05e4*/ 	.word	0x00005100
        /*05e8*/ 	.word	0x000000ff
        /*05ec*/ 	.word	0x00000038
        /*05f0*/ 	.short	0x010b
        /*05f2*/ 	.byte	0x15
	.zero		1


	//   ....[79]....
        /*05f4*/ 	.word	0x00005110
        /*05f8*/ 	.word	0x000000ff
        /*05fc*/ 	.word	0x00000000
        /*0600*/ 	.short	0x0101
        /*0602*/ 	.byte	0x25
	.zero		1


	//   ....[80]....
        /*0604*/ 	.word	0x00005150
        /*0608*/ 	.word	0x000000ff
        /*060c*/ 	.word	0x00000040
        /*0610*/ 	.short	0x010a
        /*0612*/ 	.byte	0x15
	.zero		1


	//   ....[81]....
        /*0614*/ 	.word	0x00005190
        /*0618*/ 	.word	0x00000000
        /*061c*/ 	.word	0x00000048
        /*0620*/ 	.short	0x010a
        /*0622*/ 	.byte	0xff
	.zero		1


	//   ....[82]....
        /*0624*/ 	.word	0x00005490
        /*0628*/ 	.word	0x00000003
        /*062c*/ 	.word	0x00000060
        /*0630*/ 	.short	0x010a
        /*0632*/ 	.byte	0xff
	.zero		1


	//   ....[83]....
        /*0634*/ 	.word	0x00005610
        /*0638*/ 	.word	0x00000000
        /*063c*/ 	.word	0x00000000
        /*0640*/ 	.short	0x0101
        /*0642*/ 	.byte	0xff
	.zero		1


	//   ....[84]....
        /*0644*/ 	.word	0x00006120
        /*0648*/ 	.word	0x00000003
        /*064c*/ 	.word	0x00000030
        /*0650*/ 	.short	0x010a
        /*0652*/ 	.byte	0xff
	.zero		1


	//   ....[85]....
        /*0654*/ 	.word	0x00006160
        /*0658*/ 	.word	0x0000005a
        /*065c*/ 	.word	0x00000080
        /*0660*/ 	.short	0x010a
        /*0662*/ 	.byte	0xff
	.zero		1


	//   ....[86]....
        /*0664*/ 	.word	0x00006290
        /*0668*/ 	.word	0x00000003
        /*066c*/ 	.word	0x00000030
        /*0670*/ 	.short	0x010a
        /*0672*/ 	.byte	0xff
	.zero		1


	//   ....[87]....
        /*0674*/ 	.word	0x000063d0
        /*0678*/ 	.word	0x00000000
        /*067c*/ 	.word	0x00000000
        /*0680*/ 	.short	0x0101
        /*0682*/ 	.byte	0xff
	.zero		1


	//   ....[88]....
        /*0684*/ 	.word	0x00006430
        /*0688*/ 	.word	0x0000005a
        /*068c*/ 	.word	0x00000080
        /*0690*/ 	.short	0x010a
        /*0692*/ 	.byte	0xff
	.zero		1


	//   ....[89]....
        /*0694*/ 	.word	0x00006fe0
        /*0698*/ 	.word	0x0000006d
        /*069c*/ 	.word	0x00000030
        /*06a0*/ 	.short	0x010a
        /*06a2*/ 	.byte	0xff
	.zero		1


	//   ....[90]....
        /*06a4*/ 	.word	0x000070a0
        /*06a8*/ 	.word	0x0000006d
        /*06ac*/ 	.word	0x00000030
        /*06b0*/ 	.short	0x010a
        /*06b2*/ 	.byte	0xff
	.zero		1


	//   ....[91]....
        /*06b4*/ 	.word	0x000071e0
        /*06b8*/ 	.word	0x00000002
        /*06bc*/ 	.word	0x00000000
        /*06c0*/ 	.short	0x0101
        /*06c2*/ 	.byte	0xff
	.zero		1


	//   ....[92]....
        /*06c4*/ 	.word	0x000074c0
        /*06c8*/ 	.word	0x0000005a
        /*06cc*/ 	.word	0x00000000
        /*06d0*/ 	.short	0x0101
        /*06d2*/ 	.byte	0xff
	.zero		1


	//   ....[93]....
        /*06d4*/ 	.word	0x00007e90
        /*06d8*/ 	.word	0x00000003
        /*06dc*/ 	.word	0x000000d0
        /*06e0*/ 	.short	0x010a
        /*06e2*/ 	.byte	0xff
	.zero		1


	//   ....[94]....
        /*06e4*/ 	.word	0x00007ef0
        /*06e8*/ 	.word	0x00000000
        /*06ec*/ 	.word	0x00000018
        /*06f0*/ 	.short	0x010a
        /*06f2*/ 	.byte	0xff
	.zero		1


	//   ....[95]....
        /*06f4*/ 	.word	0x00007f50
        /*06f8*/ 	.word	0x00000000
        /*06fc*/ 	.word	0x00000018
        /*0700*/ 	.short	0x010a
        /*0702*/ 	.byte	0xff
	.zero		1


	//   ....[96]....
        /*0704*/ 	.word	0x00007fa0
        /*0708*/ 	.word	0x00000003
        /*070c*/ 	.word	0x00000060
        /*0710*/ 	.short	0x010a
        /*0712*/ 	.byte	0xff
	.zero		1


	//   ....[97]....
        /*0714*/ 	.word	0x00008000
        /*0718*/ 	.word	0x00000000
        /*071c*/ 	.word	0x00000000
        /*0720*/ 	.short	0x010a
        /*0722*/ 	.byte	0xff
	.zero		1


	//   ....[98]....
        /*0724*/ 	.word	0x00008060
        /*0728*/ 	.word	0x00000000
        /*072c*/ 	.word	0x00000000
        /*0730*/ 	.short	0x010a
        /*0732*/ 	.byte	0xff
	.zero		1


	//   ....[99]....
        /*0734*/ 	.word	0x000080b0
        /*0738*/ 	.word	0x00000002
        /*073c*/ 	.word	0x000000c0
        /*0740*/ 	.short	0x010a
        /*0742*/ 	.byte	0xff
	.zero		1


	//   ....[100]....
        /*0744*/ 	.word	0x00008110
        /*0748*/ 	.word	0x00000002
        /*074c*/ 	.word	0x00000070
        /*0750*/ 	.short	0x010a
        /*0752*/ 	.byte	0xff
	.zero		1


	//   ....[101]....
        /*0754*/ 	.word	0x00008160
        /*0758*/ 	.word	0x00000002
        /*075c*/ 	.word	0x00000060
        /*0760*/ 	.short	0x010a
        /*0762*/ 	.byte	0xff
	.zero		1


	//   ....[102]....
        /*0764*/ 	.word	0x000081c0
        /*0768*/ 	.word	0x00000000
        /*076c*/ 	.word	0x00000070
        /*0770*/ 	.short	0x010a
        /*0772*/ 	.byte	0xff
	.zero		1


	//   ....[103]....
        /*0774*/ 	.word	0x00008220
        /*0778*/ 	.word	0x00000000
        /*077c*/ 	.word	0x00000008
        /*0780*/ 	.short	0x010a
        /*0782*/ 	.byte	0xff
	.zero		1


	//   ....[104]....
        /*0784*/ 	.word	0x00008300
        /*0788*/ 	.word	0x00000000
        /*078c*/ 	.word	0x00000008
        /*0790*/ 	.short	0x010a
        /*0792*/ 	.byte	0xff
	.zero		1


	//   ....[105]....
        /*0794*/ 	.word	0x00008350
        /*0798*/ 	.word	0x00000000
        /*079c*/ 	.word	0x00000060
        /*07a0*/ 	.short	0x010a
        /*07a2*/ 	.byte	0xff
	.zero		1


	//   ....[106]....
        /*07a4*/ 	.word	0x000083b0
        /*07a8*/ 	.word	0x00000000
        /*07ac*/ 	.word	0x000000a0
        /*07b0*/ 	.short	0x010a
        /*07b2*/ 	.byte	0xff
	.zero		1


	//   ....[107]....
        /*07b4*/ 	.word	0x00008410
        /*07b8*/ 	.word	0x00000000
        /*07bc*/ 	.word	0x00000000
        /*07c0*/ 	.short	0x010a
        /*07c2*/ 	.byte	0xff
	.zero		1


	//   ....[108]....
        /*07c4*/ 	.word	0x00008470
        /*07c8*/ 	.word	0x00000000
        /*07cc*/ 	.word	0x00000000
        /*07d0*/ 	.short	0x010a
        /*07d2*/ 	.byte	0xff
	.zero		1


	//   ....[109]....
        /*07d4*/ 	.word	0x000084d0
        /*07d8*/ 	.word	0x00000000
        /*07dc*/ 	.word	0x00000000
        /*07e0*/ 	.short	0x010a
        /*07e2*/ 	.byte	0xff
	.zero		1


	//   ....[110]....
        /*07e4*/ 	.word	0x00008530
        /*07e8*/ 	.word	0x00000000
        /*07ec*/ 	.word	0x00000000
        /*07f0*/ 	.short	0x010a
        /*07f2*/ 	.byte	0xff
	.zero		1


	//   ....[111]....
        /*07f4*/ 	.word	0x00008590
        /*07f8*/ 	.word	0x00000000
        /*07fc*/ 	.word	0x000000e0
        /*0800*/ 	.short	0x010a
        /*0802*/ 	.byte	0xff
	.zero		1


	//   ....[112]....
        /*0804*/ 	.word	0x000085e0
        /*0808*/ 	.word	0x0000000c
        /*080c*/ 	.word	0x00000060
        /*0810*/ 	.short	0x010a
        /*0812*/ 	.byte	0xff
	.zero		1


	//   ....[113]....
        /*0814*/ 	.word	0x00008640
        /*0818*/ 	.word	0x00000000
        /*081c*/ 	.word	0x00000058
        /*0820*/ 	.short	0x010a
        /*0822*/ 	.byte	0xff
	.zero		1


	//   ....[114]....
        /*0824*/ 	.word	0x000086a0
        /*0828*/ 	.word	0x00000000
        /*082c*/ 	.word	0x00000040
        /*0830*/ 	.short	0x010a
        /*0832*/ 	.byte	0xff
	.zero		1


	//   ....[115]....
        /*0834*/ 	.word	0x00008700
        /*0838*/ 	.word	0x00000000
        /*083c*/ 	.word	0x00000048
        /*0840*/ 	.short	0x010a
        /*0842*/ 	.byte	0xff
	.zero		1


	//   ....[116]....
        /*0844*/ 	.word	0x00008760
        /*0848*/ 	.word	0x00000000
        /*084c*/ 	.word	0x00000040
        /*0850*/ 	.short	0x010a
        /*0852*/ 	.byte	0xff
	.zero		1


	//   ....[117]....
        /*0854*/ 	.word	0x000087b0
        /*0858*/ 	.word	0x00000003
        /*085c*/ 	.word	0x00000060
        /*0860*/ 	.short	0x010a
        /*0862*/ 	.byte	0xff
	.zero		1


	//   ....[118]....
        /*0864*/ 	.word	0x00008800
        /*0868*/ 	.word	0x00000003
        /*086c*/ 	.word	0x00000030
        /*0870*/ 	.short	0x010a
        /*0872*/ 	.byte	0xff
	.zero		1


	//   ....[119]....
        /*0874*/ 	.word	0x00008850
        /*0878*/ 	.word	0x0000005a
        /*087c*/ 	.word	0x00000080
        /*0880*/ 	.short	0x010a
        /*0882*/ 	.byte	0xff
	.zero		1


	//   ....[120]....
        /*0884*/ 	.word	0x000088a0
        /*0888*/ 	.word	0x0000006d
        /*088c*/ 	.word	0x00000030
        /*0890*/ 	.short	0x010a
        /*0892*/ 	.byte	0xff
	.zero		1


	//----- nvinfo : EIATTR_NUM_MBARRIERS
	.align		4
.L_47:
        /*0894*/ 	.byte	0x03, 0x38
        /*0896*/ 	.short	0x001d


	//----- nvinfo : EIATTR_EXIT_INSTR_OFFSETS
	.align		4
        /*0898*/ 	.byte	0x04, 0x1c
        /*089a*/ 	.short	(.L_49 - .L_48)


	//   ....[0]....
.L_48:
        /*089c*/ 	.word	0x00002a10


	//   ....[1]....
        /*08a0*/ 	.word	0x00002f00


	//   ....[2]....
        /*08a4*/ 	.word	0x00002f60


	//   ....[3]....
        /*08a8*/ 	.word	0x000042e0


	//   ....[4]....
        /*08ac*/ 	.word	0x000051c0


	//   ....[5]....
        /*08b0*/ 	.word	0x00005200


	//   ....[6]....
        /*08b4*/ 	.word	0x00007e80


	//----- nvinfo : EIATTR_MAX_THREADS
	.align		4
.L_49:
        /*08b8*/ 	.byte	0x04, 0x05
        /*08ba*/ 	.short	(.L_51 - .L_50)
.L_50:
        /*08bc*/ 	.word	0x00000100
        /*08c0*/ 	.word	0x00000001
        /*08c4*/ 	.word	0x00000001


	//----- nvinfo : EIATTR_CRS_STACK_SIZE
	.align		4
.L_51:
        /*08c8*/ 	.byte	0x04, 0x1e
        /*08ca*/ 	.short	(.L_53 - .L_52)
.L_52:
        /*08cc*/ 	.word	0x00000000


	//----- nvinfo : EIATTR_CBANK_PARAM_SIZE
	.align		4
.L_53:
        /*08d0*/ 	.byte	0x03, 0x19
        /*08d2*/ 	.short	0x0800


	//----- nvinfo : EIATTR_PARAM_CBANK
	.align		4
        /*08d4*/ 	.byte	0x04, 0x0a
        /*08d6*/ 	.short	(.L_55 - .L_54)
	.align		4
.L_54:
        /*08d8*/ 	.word	index@(.nv.constant0._ZN7cutlass13device_kernelINS_4gemm6kernel13GemmUniversalIN4cute5tupleIJiiiiEEENS1_10collective13CollectiveMmaINS1_35MainloopSm100TmaUmmaWarpSpecializedILi3ELi2ELi4ENS5_IJNS4_1CILi2EEESB_NSA_ILi1EEEEEEEENS5_IJNSA_ILi128EEESF_SF_EEENS_12float_e4m3_tENS5_IJlSC_lEEESH_SI_NS4_8TiledMMAINS4_8MMA_AtomIJNS4_10MMA_TraitsINS4_25SM100_MMA_F8F6F4_2x1SM_SSEJSH_SH_fSF_SF_NS4_17integral_constantINS4_4UMMA5MajorELSP_0EEESQ_NSN_INSO_7ScaleInELSR_0EEESS_EEEEEENS4_6LayoutINS5_IJSC_SC_SC_EEENS5_IJNSA_ILi0EEESX_SX_EEEEENS5_IJNS4_10UnderscoreES10_S10_EEEEENS4_28SM100_TMA_2SM_LOAD_MULTICASTENS4_14ComposedLayoutINS4_7SwizzleILi3ELi4ELi3EEENS4_18smem_ptr_flag_bitsILi8EEENSV_INS5_IJNSA_ILi8EEESF_EEENS5_IJSF_SC_EEEEEEEvNS4_8identityENS4_18SM100_TMA_2SM_LOADES1D_vS1E_EENS_8epilogue10collective18CollectiveEpilogueINS1H_23Sm100TmaWarpSpecializedILi2ELi2ELi32ELb0ELb0EEEJNS5_IJNSA_ILi64EEESF_SF_EEENS5_IJNSV_IS1M_SC_EENSV_INS5_IJNSA_ILi32EEESB_EEENS5_IJSC_S1M_EEEEEEEESH_SI_SH_SI_NS1H_6fusion15FusionCallbacksIS1L_NS1U_17LinearCombinationISH_fSH_fLNS_15FloatRoundStyleE2EEES1N_S1T_JEEENS4_5SM1004TMEM4LOAD26SM100_TMEM_LOAD_32dp32b32xENS4_13SM90_TMA_LOADENS14_INS15_ILi1ELi4ELi3EEES18_NSV_INS5_IJS19_S1P_EEENS5_IJS1P_SC_EEEEEEENS4_39AutoVectorizingCopyWithAssumedAlignmentILi128EEENS4_14SM90_TMA_STOREES29_S2B_S2B_EEEvvEEEEvNT_6ParamsE)
        /*08dc*/ 	.short	0x0380
        /*08de*/ 	.short	0x0800


	//----- nvinfo : EIATTR_SW_WAR
	.align		4
.L_55:
        /*08e0*/ 	.byte	0x04, 0x36
        /*08e2*/ 	.short	(.L_57 - .L_56)
.L_56:
        /*08e4*/ 	.word	0x00000008
.L_57:


//--------------------- .nv.callgraph             --------------------------
	.section	.nv.callgraph,"",@"SHT_CUDA_CALLGRAPH"
	.align	4
	.sectionentsize	8
	.align		4
        /*0000*/ 	.word	0x00000000
	.align		4
        /*0004*/ 	.word	0xffffffff
	.align		4
        /*0008*/ 	.word	index@(_ZN7cutlass13device_kernelINS_4gemm6kernel13GemmUniversalIN4cute5tupleIJiiiiEEENS1_10collective13CollectiveMmaINS1_35MainloopSm100TmaUmmaWarpSpecializedILi3ELi2ELi4ENS5_IJNS4_1CILi2EEESB_NSA_ILi1EEEEEEEENS5_IJNSA_ILi128EEESF_SF_EEENS_12float_e4m3_tENS5_IJlSC_lEEESH_SI_NS4_8TiledMMAINS4_8MMA_AtomIJNS4_10MMA_TraitsINS4_25SM100_MMA_F8F6F4_2x1SM_SSEJSH_SH_fSF_SF_NS4_17integral_constantINS4_4UMMA5MajorELSP_0EEESQ_NSN_INSO_7ScaleInELSR_0EEESS_EEEEEENS4_6LayoutINS5_IJSC_SC_SC_EEENS5_IJNSA_ILi0EEESX_SX_EEEEENS5_IJNS4_10UnderscoreES10_S10_EEEEENS4_28SM100_TMA_2SM_LOAD_MULTICASTENS4_14ComposedLayoutINS4_7SwizzleILi3ELi4ELi3EEENS4_18smem_ptr_flag_bitsILi8EEENSV_INS5_IJNSA_ILi8EEESF_EEENS5_IJSF_SC_EEEEEEEvNS4_8identityENS4_18SM100_TMA_2SM_LOADES1D_vS1E_EENS_8epilogue10collective18CollectiveEpilogueINS1H_23Sm100TmaWarpSpecializedILi2ELi2ELi32ELb0ELb0EEEJNS5_IJNSA_ILi64EEESF_SF_EEENS5_IJNSV_IS1M_SC_EENSV_INS5_IJNSA_ILi32EEESB_EEENS5_IJSC_S1M_EEEEEEEESH_SI_SH_SI_NS1H_6fusion15FusionCallbacksIS1L_NS1U_17LinearCombinationISH_fSH_fLNS_15FloatRoundStyleE2EEES1N_S1T_JEEENS4_5SM1004TMEM4LOAD26SM100_TMEM_LOAD_32dp32b32xENS4_13SM90_TMA_LOADENS14_INS15_ILi1ELi4ELi3EEES18_NSV_INS5_IJS19_S1P_EEENS5_IJS1P_SC_EEEEEEENS4_39AutoVectorizingCopyWithAssumedAlignmentILi128EEENS4_14SM90_TMA_STOREES29_S2B_S2B_EEEvvEEEEvNT_6ParamsE)
	.align		4
        /*000c*/ 	.word	index@(__assertfail)
	.align		4
        /*0010*/ 	.word	0x00000000
	.align		4
        /*0014*/ 	.word	0xfffffffe
	.align		4
        /*0018*/ 	.word	0x00000000
	.align		4
        /*001c*/ 	.word	0xfffffffd
	.align		4
        /*0020*/ 	.word	0x00000000
	.align		4
        /*0024*/ 	.word	0xfffffffc


//--------------------- .nv.constant4             --------------------------
	.section	.nv.constant4,"a",@progbits
	.align	8
	.align		8
.nv.constant4:
        /*0000*/ 	.dword	__assertfail
	.align		8
        /*0008*/ 	.dword	__unnamed_1
	.align		8
        /*0010*/ 	.dword	__unnamed_2
	.align		8
        /*0018*/ 	.dword	_ZN39_INTERNAL_9c6cd42b_4_k_cu_26a8b5c4_84794cuda3std3__45__cpo5beginE
	.align		8
        /*0020*/ 	.dword	_ZN39_INTERNAL_9c6cd42b_4_k_cu_26a8b5c4_84794cuda3std3__45__cpo3endE
	.align		8
        /*0028*/ 	.dword	_ZN39_INTERNAL_9c6cd42b_4_k_cu_26a8b5c4_84794cuda3std3__45__cpo6cbeginE
	.align		8
        /*0030*/ 	.dword	_ZN39_INTERNAL_9c6cd42b_4_k_cu_26a8b5c4_84794cuda3std3__45__cpo4cendE
	.align		8
        /*0038*/ 	.dword	_ZN39_INTERNAL_9c6cd42b_4_k_cu_26a8b5c4_84794cuda3std3__441_GLOBAL__N__9c6cd42b_4_k_cu_26a8b5c4_84796ignoreE
	.align		8
        /*0040*/ 	.dword	_ZN39_INTERNAL_9c6cd42b_4_k_cu_26a8b5c4_84794cuda3std3__419piecewise_constructE
	.align		8
        /*0048*/ 	.dword	_ZN39_INTERNAL_9c6cd42b_4_k_cu_26a8b5c4_84794cuda3std3__48in_placeE
	.align		8
        /*0050*/ 	.dword	_ZN39_INTERNAL_9c6cd42b_4_k_cu_26a8b5c4_84794cuda3std6ranges3__45__cpo4swapE
	.align		8
        /*0058*/ 	.dword	_ZN39_INTERNAL_9c6cd42b_4_k_cu_26a8b5c4_84794cuda3std6ranges3__45__cpo9iter_moveE
	.align		8
        /*0060*/ 	.dword	_ZN39_INTERNAL_9c6cd42b_4_k_cu_26a8b5c4_84794cute7productE
	.align		8
        /*0068*/ 	.dword	_ZN39_INTERNAL_9c6cd42b_4_k_cu_26a8b5c4_84794cute1_E
	.align		8
        /*0070*/ 	.dword	$str$25
	.align		8
        /*0078*/ 	.dword	$str$26
	.align		8
        /*0080*/ 	.dword	$str$27
	.align		8
        /*0088*/ 	.dword	$str$28


//--------------------- .text._ZN7cutlass13device_kernelINS_4gemm6kernel13GemmUniversalIN4cute5tupleIJiiiiEEENS1_10collective13CollectiveMmaINS1_35MainloopSm100TmaUmmaWarpSpecializedILi3ELi2ELi4ENS5_IJNS4_1CILi2EEESB_NSA_ILi1EEEEEEEENS5_IJNSA_ILi128EEESF_SF_EEENS_12float_e4m3_tENS5_IJlSC_lEEESH_SI_NS4_8TiledMMAINS4_8MMA_AtomIJNS4_10MMA_TraitsINS4_25SM100_MMA_F8F6F4_2x1SM_SSEJSH_SH_fSF_SF_NS4_17integral_constantINS4_4UMMA5MajorELSP_0EEESQ_NSN_INSO_7ScaleInELSR_0EEESS_EEEEEENS4_6LayoutINS5_IJSC_SC_SC_EEENS5_IJNSA_ILi0EEESX_SX_EEEEENS5_IJNS4_10UnderscoreES10_S10_EEEEENS4_28SM100_TMA_2SM_LOAD_MULTICASTENS4_14ComposedLayoutINS4_7SwizzleILi3ELi4ELi3EEENS4_18smem_ptr_flag_bitsILi8EEENSV_INS5_IJNSA_ILi8EEESF_EEENS5_IJSF_SC_EEEEEEEvNS4_8identityENS4_18SM100_TMA_2SM_LOADES1D_vS1E_EENS_8epilogue10collective18CollectiveEpilogueINS1H_23Sm100TmaWarpSpecializedILi2ELi2ELi32ELb0ELb0EEEJNS5_IJNSA_ILi64EEESF_SF_EEENS5_IJNSV_IS1M_SC_EENSV_INS5_IJNSA_ILi32EEESB_EEENS5_IJSC_S1M_EEEEEEEESH_SI_SH_SI_NS1H_6fusion15FusionCallbacksIS1L_NS1U_17LinearCombinationISH_fSH_fLNS_15FloatRoundStyleE2EEES1N_S1T_JEEENS4_5SM1004TMEM4LOAD26SM100_TMEM_LOAD_32dp32b32xENS4_13SM90_TMA_LOADENS14_INS15_ILi1ELi4ELi3EEES18_NSV_INS5_IJS19_S1P_EEENS5_IJS1P_SC_EEEEEEENS4_39AutoVectorizingCopyWithAssumedAlignmentILi128EEENS4_14SM90_TMA_STOREES29_S2B_S2B_EEEvvEEEEvNT_6ParamsE --------------------------
	.section	.text._ZN7cutlass13device_kernelINS_4gemm6kernel13GemmUniversalIN4cute5tupleIJiiiiEEENS1_10collective13CollectiveMmaINS1_35MainloopSm100TmaUmmaWarpSpecializedILi3ELi2ELi4ENS5_IJNS4_1CILi2EEESB_NSA_ILi1EEEEEEEENS5_IJNSA_ILi128EEESF_SF_EEENS_12float_e4m3_tENS5_IJlSC_lEEESH_SI_NS4_8TiledMMAINS4_8MMA_AtomIJNS4_10MMA_TraitsINS4_25SM100_MMA_F8F6F4_2x1SM_SSEJSH_SH_fSF_SF_NS4_17integral_constantINS4_4UMMA5MajorELSP_0EEESQ_NSN_INSO_7ScaleInELSR_0EEESS_EEEEEENS4_6LayoutINS5_IJSC_SC_SC_EEENS5_IJNSA_ILi0EEESX_SX_EEEEENS5_IJNS4_10UnderscoreES10_S10_EEEEENS4_28SM100_TMA_2SM_LOAD_MULTICASTENS4_14ComposedLayoutINS4_7SwizzleILi3ELi4ELi3EEENS4_18smem_ptr_flag_bitsILi8EEENSV_INS5_IJNSA_ILi8EEESF_EEENS5_IJSF_SC_EEEEEEEvNS4_8identityENS4_18SM100_TMA_2SM_LOADES1D_vS1E_EENS_8epilogue10collective18CollectiveEpilogueINS1H_23Sm100TmaWarpSpecializedILi2ELi2ELi32ELb0ELb0EEEJNS5_IJNSA_ILi64EEESF_SF_EEENS5_IJNSV_IS1M_SC_EENSV_INS5_IJNSA_ILi32EEESB_EEENS5_IJSC_S1M_EEEEEEEESH_SI_SH_SI_NS1H_6fusion15FusionCallbacksIS1L_NS1U_17LinearCombinationISH_fSH_fLNS_15FloatRoundStyleE2EEES1N_S1T_JEEENS4_5SM1004TMEM4LOAD26SM100_TMEM_LOAD_32dp32b32xENS4_13SM90_TMA_LOADENS14_INS15_ILi1ELi4ELi3EEES18_NSV_INS5_IJS19_S1P_EEENS5_IJS1P_SC_EEEEEEENS4_39AutoVectorizingCopyWithAssumedAlignmentILi128EEENS4_14SM90_TMA_STOREES29_S2B_S2B_EEEvvEEEEvNT_6ParamsE,"ax",@progbits
	.align	128
.text._ZN7cutlass13device_kernelINS_4gemm6kernel13GemmUniversalIN4cute5tupleIJiiiiEEENS1_10collective13CollectiveMmaINS1_35MainloopSm100TmaUmmaWarpSpecializedILi3ELi2ELi4ENS5_IJNS4_1CILi2EEESB_NSA_ILi1EEEEEEEENS5_IJNSA_ILi128EEESF_SF_EEENS_12float_e4m3_tENS5_IJlSC_lEEESH_SI_NS4_8TiledMMAINS4_8MMA_AtomIJNS4_10MMA_TraitsINS4_25SM100_MMA_F8F6F4_2x1SM_SSEJSH_SH_fSF_SF_NS4_17integral_constantINS4_4UMMA5MajorELSP_0EEESQ_NSN_INSO_7ScaleInELSR_0EEESS_EEEEEENS4_6LayoutINS5_IJSC_SC_SC_EEENS5_IJNSA_ILi0EEESX_SX_EEEEENS5_IJNS4_10UnderscoreES10_S10_EEEEENS4_28SM100_TMA_2SM_LOAD_MULTICASTENS4_14ComposedLayoutINS4_7SwizzleILi3ELi4ELi3EEENS4_18smem_ptr_flag_bitsILi8EEENSV_INS5_IJNSA_ILi8EEESF_EEENS5_IJSF_SC_EEEEEEEvNS4_8identityENS4_18SM100_TMA_2SM_LOADES1D_vS1E_EENS_8epilogue10collective18CollectiveEpilogueINS1H_23Sm100TmaWarpSpecializedILi2ELi2ELi32ELb0ELb0EEEJNS5_IJNSA_ILi64EEESF_SF_EEENS5_IJNSV_IS1M_SC_EENSV_INS5_IJNSA_ILi32EEESB_EEENS5_IJSC_S1M_EEEEEEEESH_SI_SH_SI_NS1H_6fusion15FusionCallbacksIS1L_NS1U_17LinearCombinationISH_fSH_fLNS_15FloatRoundStyleE2EEES1N_S1T_JEEENS4_5SM1004TMEM4LOAD26SM100_TMEM_LOAD_32dp32b32xENS4_13SM90_TMA_LOADENS14_INS15_ILi1ELi4ELi3EEES18_NSV_INS5_IJS19_S1P_EEENS5_IJS1P_SC_EEEEEEENS4_39AutoVectorizingCopyWithAssumedAlignmentILi128EEENS4_14SM90_TMA_STOREES29_S2B_S2B_EEEvvEEEEvNT_6ParamsE:
        .type           _ZN7cutlass13device_kernelINS_4gemm6kernel13GemmUniversalIN4cute5tupleIJiiiiEEENS1_10collective13CollectiveMmaINS1_35MainloopSm100TmaUmmaWarpSpecializedILi3ELi2ELi4ENS5_IJNS4_1CILi2EEESB_NSA_ILi1EEEEEEEENS5_IJNSA_ILi128EEESF_SF_EEENS_12float_e4m3_tENS5_IJlSC_lEEESH_SI_NS4_8TiledMMAINS4_8MMA_AtomIJNS4_10MMA_TraitsINS4_25SM100_MMA_F8F6F4_2x1SM_SSEJSH_SH_fSF_SF_NS4_17integral_constantINS4_4UMMA5MajorELSP_0EEESQ_NSN_INSO_7ScaleInELSR_0EEESS_EEEEEENS4_6LayoutINS5_IJSC_SC_SC_EEENS5_IJNSA_ILi0EEESX_SX_EEEEENS5_IJNS4_10UnderscoreES10_S10_EEEEENS4_28SM100_TMA_2SM_LOAD_MULTICASTENS4_14ComposedLayoutINS4_7SwizzleILi3ELi4ELi3EEENS4_18smem_ptr_flag_bitsILi8EEENSV_INS5_IJNSA_ILi8EEESF_EEENS5_IJSF_SC_EEEEEEEvNS4_8identityENS4_18SM100_TMA_2SM_LOADES1D_vS1E_EENS_8epilogue10collective18CollectiveEpilogueINS1H_23Sm100TmaWarpSpecializedILi2ELi2ELi32ELb0ELb0EEEJNS5_IJNSA_ILi64EEESF_SF_EEENS5_IJNSV_IS1M_SC_EENSV_INS5_IJNSA_ILi32EEESB_EEENS5_IJSC_S1M_EEEEEEEESH_SI_SH_SI_NS1H_6fusion15FusionCallbacksIS1L_NS1U_17LinearCombinationISH_fSH_fLNS_15FloatRoundStyleE2EEES1N_S1T_JEEENS4_5SM1004TMEM4LOAD26SM100_TMEM_LOAD_32dp32b32xENS4_13SM90_TMA_LOADENS14_INS15_ILi1ELi4ELi3EEES18_NSV_INS5_IJS19_S1P_EEENS5_IJS1P_SC_EEEEEEENS4_39AutoVectorizingCopyWithAssumedAlignmentILi128EEENS4_14SM90_TMA_STOREES29_S2B_S2B_EEEvvEEEEvNT_6ParamsE,@function
        .size           _ZN7cutlass13device_kernelINS_4gemm6kernel13GemmUniversalIN4cute5tupleIJiiiiEEENS1_10collective13CollectiveMmaINS1_35MainloopSm100TmaUmmaWarpSpecializedILi3ELi2ELi4ENS5_IJNS4_1CILi2EEESB_NSA_ILi1EEEEEEEENS5_IJNSA_ILi128EEESF_SF_EEENS_12float_e4m3_tENS5_IJlSC_lEEESH_SI_NS4_8TiledMMAINS4_8MMA_AtomIJNS4_10MMA_TraitsINS4_25SM100_MMA_F8F6F4_2x1SM_SSEJSH_SH_fSF_SF_NS4_17integral_constantINS4_4UMMA5MajorELSP_0EEESQ_NSN_INSO_7ScaleInELSR_0EEESS_EEEEEENS4_6LayoutINS5_IJSC_SC_SC_EEENS5_IJNSA_ILi0EEESX_SX_EEEEENS5_IJNS4_10UnderscoreES10_S10_EEEEENS4_28SM100_TMA_2SM_LOAD_MULTICASTENS4_14ComposedLayoutINS4_7SwizzleILi3ELi4ELi3EEENS4_18smem_ptr_flag_bitsILi8EEENSV_INS5_IJNSA_ILi8EEESF_EEENS5_IJSF_SC_EEEEEEEvNS4_8identityENS4_18SM100_TMA_2SM_LOADES1D_vS1E_EENS_8epilogue10collective18CollectiveEpilogueINS1H_23Sm100TmaWarpSpecializedILi2ELi2ELi32ELb0ELb0EEEJNS5_IJNSA_ILi64EEESF_SF_EEENS5_IJNSV_IS1M_SC_EENSV_INS5_IJNSA_ILi32EEESB_EEENS5_IJSC_S1M_EEEEEEEESH_SI_SH_SI_NS1H_6fusion15FusionCallbacksIS1L_NS1U_17LinearCombinationISH_fSH_fLNS_15FloatRoundStyleE2EEES1N_S1T_JEEENS4_5SM1004TMEM4LOAD26SM100_TMEM_LOAD_32dp32b32xENS4_13SM90_TMA_LOADENS14_INS15_ILi1ELi4ELi3EEES18_NSV_INS5_IJS19_S1P_EEENS5_IJS1P_SC_EEEEEEENS4_39AutoVectorizingCopyWithAssumedAlignmentILi128EEENS4_14SM90_TMA_STOREES29_S2B_S2B_EEEvvEEEEvNT_6ParamsE,(.L_x_160 - _ZN7cutlass13device_kernelINS_4gemm6kernel13GemmUniversalIN4cute5tupleIJiiiiEEENS1_10collective13CollectiveMmaINS1_35MainloopSm100TmaUmmaWarpSpecializedILi3ELi2ELi4ENS5_IJNS4_1CILi2EEESB_NSA_ILi1EEEEEEEENS5_IJNSA_ILi128EEESF_SF_EEENS_12float_e4m3_tENS5_IJlSC_lEEESH_SI_NS4_8TiledMMAINS4_8MMA_AtomIJNS4_10MMA_TraitsINS4_25SM100_MMA_F8F6F4_2x1SM_SSEJSH_SH_fSF_SF_NS4_17integral_constantINS4_4UMMA5MajorELSP_0EEESQ_NSN_INSO_7ScaleInELSR_0EEESS_EEEEEENS4_6LayoutINS5_IJSC_SC_SC_EEENS5_IJNSA_ILi0EEESX_SX_EEEEENS5_IJNS4_10UnderscoreES10_S10_EEEEENS4_28SM100_TMA_2SM_LOAD_MULTICASTENS4_14ComposedLayoutINS4_7SwizzleILi3ELi4ELi3EEENS4_18smem_ptr_flag_bitsILi8EEENSV_INS5_IJNSA_ILi8EEESF_EEENS5_IJSF_SC_EEEEEEEvNS4_8identityENS4_18SM100_TMA_2SM_LOADES1D_vS1E_EENS_8epilogue10collective18CollectiveEpilogueINS1H_23Sm100TmaWarpSpecializedILi2ELi2ELi32ELb0ELb0EEEJNS5_IJNSA_ILi64EEESF_SF_EEENS5_IJNSV_IS1M_SC_EENSV_INS5_IJNSA_ILi32EEESB_EEENS5_IJSC_S1M_EEEEEEEESH_SI_SH_SI_NS1H_6fusion15FusionCallbacksIS1L_NS1U_17LinearCombinationISH_fSH_fLNS_15FloatRoundStyleE2EEES1N_S1T_JEEENS4_5SM1004TMEM4LOAD26SM100_TMEM_LOAD_32dp32b32xENS4_13SM90_TMA_LOADENS14_INS15_ILi1ELi4ELi3EEES18_NSV_INS5_IJS19_S1P_EEENS5_IJS1P_SC_EEEEEEENS4_39AutoVectorizingCopyWithAssumedAlignmentILi128EEENS4_14SM90_TMA_STOREES29_S2B_S2B_EEEvvEEEEvNT_6ParamsE)
        .other          _ZN7cutlass13device_kernelINS_4gemm6kernel13GemmUniversalIN4cute5tupleIJiiiiEEENS1_10collective13CollectiveMmaINS1_35MainloopSm100TmaUmmaWarpSpecializedILi3ELi2ELi4ENS5_IJNS4_1CILi2EEESB_NSA_ILi1EEEEEEEENS5_IJNSA_ILi128EEESF_SF_EEENS_12float_e4m3_tENS5_IJlSC_lEEESH_SI_NS4_8TiledMMAINS4_8MMA_AtomIJNS4_10MMA_TraitsINS4_25SM100_MMA_F8F6F4_2x1SM_SSEJSH_SH_fSF_SF_NS4_17integral_constantINS4_4UMMA5MajorELSP_0EEESQ_NSN_INSO_7ScaleInELSR_0EEESS_EEEEEENS4_6LayoutINS5_IJSC_SC_SC_EEENS5_IJNSA_ILi0EEESX_SX_EEEEENS5_IJNS4_10UnderscoreES10_S10_EEEEENS4_28SM100_TMA_2SM_LOAD_MULTICASTENS4_14ComposedLayoutINS4_7SwizzleILi3ELi4ELi3EEENS4_18smem_ptr_flag_bitsILi8EEENSV_INS5_IJNSA_ILi8EEESF_EEENS5_IJSF_SC_EEEEEEEvNS4_8identityENS4_18SM100_TMA_2SM_LOADES1D_vS1E_EENS_8epilogue10collective18CollectiveEpilogueINS1H_23Sm100TmaWarpSpecializedILi2ELi2ELi32ELb0ELb0EEEJNS5_IJNSA_ILi64EEESF_SF_EEENS5_IJNSV_IS1M_SC_EENSV_INS5_IJNSA_ILi32EEESB_EEENS5_IJSC_S1M_EEEEEEEESH_SI_SH_SI_NS1H_6fusion15FusionCallbacksIS1L_NS1U_17LinearCombinationISH_fSH_fLNS_15FloatRoundStyleE2EEES1N_S1T_JEEENS4_5SM1004TMEM4LOAD26SM100_TMEM_LOAD_32dp32b32xENS4_13SM90_TMA_LOADENS14_INS15_ILi1ELi4ELi3EEES18_NSV_INS5_IJS19_S1P_EEENS5_IJS1P_SC_EEEEEEENS4_39AutoVectorizingCopyWithAssumedAlignmentILi128EEENS4_14SM90_TMA_STOREES29_S2B_S2B_EEEvvEEEEvNT_6ParamsE,@"STO_CUDA_ENTRY STV_DEFAULT"
_ZN7cutlass13device_kernelINS_4gemm6kernel13GemmUniversalIN4cute5tupleIJiiiiEEENS1_10collective13CollectiveMmaINS1_35MainloopSm100TmaUmmaWarpSpecializedILi3ELi2ELi4ENS5_IJNS4_1CILi2EEESB_NSA_ILi1EEEEEEEENS5_IJNSA_ILi128EEESF_SF_EEENS_12float_e4m3_tENS5_IJlSC_lEEESH_SI_NS4_8TiledMMAINS4_8MMA_AtomIJNS4_10MMA_TraitsINS4_25SM100_MMA_F8F6F4_2x1SM_SSEJSH_SH_fSF_SF_NS4_17integral_constantINS4_4UMMA5MajorELSP_0EEESQ_NSN_INSO_7ScaleInELSR_0EEESS_EEEEEENS4_6LayoutINS5_IJSC_SC_SC_EEENS5_IJNSA_ILi0EEESX_SX_EEEEENS5_IJNS4_10UnderscoreES10_S10_EEEEENS4_28SM100_TMA_2SM_LOAD_MULTICASTENS4_14ComposedLayoutINS4_7SwizzleILi3ELi4ELi3EEENS4_18smem_ptr_flag_bitsILi8EEENSV_INS5_IJNSA_ILi8EEESF_EEENS5_IJSF_SC_EEEEEEEvNS4_8identityENS4_18SM100_TMA_2SM_LOADES1D_vS1E_EENS_8epilogue10collective18CollectiveEpilogueINS1H_23Sm100TmaWarpSpecializedILi2ELi2ELi32ELb0ELb0EEEJNS5_IJNSA_ILi64EEESF_SF_EEENS5_IJNSV_IS1M_SC_EENSV_INS5_IJNSA_ILi32EEESB_EEENS5_IJSC_S1M_EEEEEEEESH_SI_SH_SI_NS1H_6fusion15FusionCallbacksIS1L_NS1U_17LinearCombinationISH_fSH_fLNS_15FloatRoundStyleE2EEES1N_S1T_JEEENS4_5SM1004TMEM4LOAD26SM100_TMEM_LOAD_32dp32b32xENS4_13SM90_TMA_LOADENS14_INS15_ILi1ELi4ELi3EEES18_NSV_INS5_IJS19_S1P_EEENS5_IJS1P_SC_EEEEEEENS4_39AutoVectorizingCopyWithAssumedAlignmentILi128EEENS4_14SM90_TMA_STOREES29_S2B_S2B_EEEvvEEEEvNT_6ParamsE:
[----:B------:R-:W1:Y:S01]  /*0000*/  LDC R1, c[0x0][0x37c] ;  /* 0x0000df00ff017b82 */ /* 0x000e620000000800 */
[----:B------:R-:W2:Y:S01]  /*0010*/  S2R R97, SR_TID.X ;  /* 0x0000000000617919 */ /* 0x000ea20000002100 */
[----:B------:R-:W3:Y:S06]  /*0020*/  LDCU.64 UR8, c[0x0][0x890] ;  /* 0x00011200ff0877ac */ /* 0x000eec0008000a00 */
[----:B------:R-:W4:Y:S01]  /*0030*/  S2UR UR46, SR_CgaCtaId ;  /* 0x00000000002e79c3 */ /* 0x000f220000008800 */
[----:B------:R-:W-:Y:S02]  /*0040*/  PRMT R86, RZ, 0x7610, R86 ;  /* 0x00007610ff567816 */ /* 0x000fe40000000056 */
[----:B------:R-:W-:Y:S01]  /*0050*/  ELECT P1, URZ, PT ;  /* 0x0000000000ff782f */ /* 0x000fe20003820000 */
[----:B---3--:R-:W-:-:S04]  /*0060*/  UISETP.NE.U32.AND UP0, UPT, UR8, URZ, UPT ;  /* 0x000000ff0800728c */ /* 0x008fc8000bf05070 */
[----:B------:R-:W-:Y:S02]  /*0070*/  UISETP.NE.AND.EX UP0, UPT, UR9, URZ, UPT, UP0 ;  /* 0x000000ff0900728c */ /* 0x000fe4000bf05300 */
[----:B----4-:R-:W-:Y:S02]  /*0080*/  ULOP3.LUT UR47, UR46, 0x1, URZ, 0xc0, !UPT ;  /* 0x000000012e2f7892 */ /* 0x010fe4000f8ec0ff */
[----:B------:R-:W-:Y:S01]  /*0090*/  ULOP3.LUT UR48, UR46, 0x1, URZ, 0x3c, !UPT ;  /* 0x000000012e307892 */ /* 0x000fe2000f8e3cff */
[----:B--2---:R-:W-:-:S05]  /*00a0*/  SHF.R.U32.HI R87, RZ, 0x5, R97 ;  /* 0x00000005ff577819 */ /* 0x004fca0000011661 */
[----:B------:R-:W2:Y:S02]  /*00b0*/  SHFL.IDX PT, R0, R87, RZ, 0x1f ;  /* 0x00001fff57007589 */ /* 0x000ea400000e0000 */
[----:B--2---:R-:W-:Y:S01]  /*00c0*/  R2UR UR25, R0 ;  /* 0x00000000001972ca */ /* 0x004fe200000e0000 */
[----:B-1----:R-:W-:-:S14]  /*00d0*/  BRA.U UP0, `(.L_x_0) ;  /* 0x0000000100307547 */ /* 0x002fdc000b800000 */
[----:B------:R-:W1:Y:S02]  /*00e0*/  LDCU.64 UR4, c[0x0][0x888] ;  /* 0x00011100ff0477ac */ /* 0x000e640008000a00 */
[----:B-1----:R-:W-:-:S04]  /*00f0*/  UISETP.NE.U32.AND UP0, UPT, UR4, URZ, UPT ;  /* 0x000000ff0400728c */ /* 0x002fc8000bf05070 */
[----:B------:R-:W-:-:S09]  /*0100*/  UISETP.NE.AND.EX UP0, UPT, UR5, URZ, UPT, UP0 ;  /* 0x000000ff0500728c */ /* 0x000fd2000bf05300 */
[----:B------:R-:W-:Y:S05]  /*0110*/  BRA.U !UP0, `(.L_x_1) ;  /* 0x0000000108147547 */ /* 0x000fea000b800000 */
[----:B------:R-:W1:Y:S01]  /*0120*/  LDC.64 R2, c[0x0][0x888] ;  /* 0x00022200ff027b82 */ /* 0x000e620000000a00 */
[----:B------:R-:W1:Y:S02]  /*0130*/  LDCU.64 UR4, c[0x0][0x358] ;  /* 0x00006b00ff0477ac */ /* 0x000e640008000a00 */
[----:B-1----:R1:W5:Y:S01]  /*0140*/  LDG.E R41, desc[UR4][R2.64] ;  /* 0x0000000402297981 */ /* 0x002362000c1e1900 */
[----:B------:R-:W-:Y:S01]  /*0150*/  HFMA2 R86, -RZ, RZ, 0, 5.9604644775390625e-08 ;  /* 0x00000001ff567431 */ /* 0x000fe200000001ff */
[----:B------:R-:W-:Y:S05]  /*0160*/  BRA `(.L_x_0) ;  /* 0x00000000000c7947 */ /* 0x000fea0003800000 */
.L_x_1:
[----:B------:R-:W1:Y:S01]  /*0170*/  LDCU UR4, c[0x0][0x880] ;  /* 0x00011000ff0477ac */ /* 0x000e620008000800 */
[----:B------:R-:W-:Y:S01]  /*0180*/  HFMA2 R86, -RZ, RZ, 0, 5.9604644775390625e-08 ;  /* 0x00000001ff567431 */ /* 0x000fe200000001ff */
[----:B-1----:R-:W-:-:S07]  /*0190*/  MOV R41, UR4 ;  /* 0x0000000400297c02 */ /* 0x002fce0008000f00 */
.L_x_0:
[----:B------:R-:W2:Y:S02]  /*01a0*/  LDCU.64 UR4, c[0x0][0x8b0] ;  /* 0x00011600ff0477ac */ /* 0x000ea40008000a00 */
[----:B--2---:R-:W-:-:S04]  /*01b0*/  UISETP.NE.U32.AND UP0, UPT, UR4, URZ, UPT ;  /* 0x000000ff0400728c */ /* 0x004fc8000bf05070 */
[----:B------:R-:W-:-:S09]  /*01c0*/  UISETP.NE.AND.EX UP0, UPT, UR5, URZ, UPT, UP0 ;  /* 0x000000ff0500728c */ /* 0x000fd2000bf05300 */
[----:B------:R-:W-:Y:S05]  /*01d0*/  BRA.U UP0, `(.L_x_2) ;  /* 0x0000000100287547 */ /* 0x000fea000b800000 */
[----:B------:R-:W2:Y:S02]  /*01e0*/  LDCU.64 UR4, c[0x0][0x8a8] ;  /* 0x00011500ff0477ac */ /* 0x000ea40008000a00 */
[----:B--2---:R-:W-:-:S04]  /*01f0*/  UISETP.NE.U32.AND UP0, UPT, UR4, URZ, UPT ;  /* 0x000000ff0400728c */ /* 0x004fc8000bf05070 */
[----:B------:R-:W-:-:S09]  /*0200*/  UISETP.NE.AND.EX UP0, UPT, UR5, URZ, UPT, UP0 ;  /* 0x000000ff0500728c */ /* 0x000fd2000bf05300 */
[----:B------:R-:W-:Y:S05]  /*0210*/  BRA.U !UP0, `(.L_x_3) ;  /* 0x0000000108107547 */ /* 0x000fea000b800000 */
[----:B------:R-:W2:Y:S01]  /*0220*/  LDC.64 R38, c[0x0][0x8a8] ;  /* 0x00022a00ff267b82 */ /* 0x000ea20000000a00 */
[----:B------:R-:W2:Y:S02]  /*0230*/  LDCU.64 UR4, c[0x0][0x358] ;  /* 0x00006b00ff0477ac */ /* 0x000ea40008000a00 */
[----:B--2---:R2:W5:Y:S01]  /*0240*/  LDG.E R38, desc[UR4][R38.64] ;  /* 0x0000000426267981 */ /* 0x004562000c1e1900 */
[----:B------:R-:W-:Y:S05]  /*0250*/  BRA `(.L_x_2) ;  /* 0x0000000000087947 */ /* 0x000fea0003800000 */
.L_x_3:
[----:B------:R-:W2:Y:S02]  /*0260*/  LDCU UR4, c[0x0][0x8a0] ;  /* 0x00011400ff0477ac */ /* 0x000ea40008000800 */
[----:B--2---:R-:W-:Y:S02]  /*0270*/  MOV R38, UR4 ;  /* 0x0000000400267c02 */ /* 0x004fe40008000f00 */
.L_x_2:
[----:B------:R-:W-:Y:S01]  /*0280*/  IMAD.U32 R0, RZ, RZ, UR25 ;  /* 0x00000019ff007e24 */ /* 0x000fe2000f8e00ff */
[----:B------:R-:W-:Y:S04]  /*0290*/  BSSY.RECONVERGENT B0, `(.L_x_4) ;  /* 0x000000c000007945 */ /* 0x000fe80003800200 */
[C---:B------:R-:W-:Y:S02]  /*02a0*/  ISETP.NE.OR P2, PT, R0.reuse, 0x1, !P1 ;  /* 0x000000010000780c */ /* 0x040fe40004f45670 */
[----:B------:R-:W-:-:S11]  /*02b0*/  ISETP.NE.OR P0, PT, R0, 0x3, !P1 ;  /* 0x000000030000780c */ /* 0x000fd60004f05670 */
[----:B------:R-:W-:Y:S05]  /*02c0*/  @P2 BRA `(.L_x_5) ;  /* 0x0000000000202947 */ /* 0x000fea0003800000 */
[----:B------:R-:W3:Y:S02]  /*02d0*/  LDCU.64 UR4, c[0x0][0x348] ;  /* 0x00006900ff0477ac */ /* 0x000ee40008000a00 */
[----:B---3--:R-:W-:Y:S02]  /*02e0*/  UIADD3 UR6, UP1, UPT, UR4, 0x80, URZ ;  /* 0x0000008004067890 */ /* 0x008fe4000ff3e0ff */
[----:B------:R-:W-:Y:S02]  /*02f0*/  UIADD3 UR4, UP0, UPT, UR4, 0x180, URZ ;  /* 0x0000018004047890 */ /* 0x000fe4000ff1e0ff */
[----:B------:R-:W-:Y:S02]  /*0300*/  UIADD3.X UR7, UPT, UPT, URZ, UR5, URZ, UP1, !UPT ;  /* 0x00000005ff077290 */ /* 0x000fe40008ffe4ff */
[----:B------:R-:W-:-:S07]  /*0310*/  UIADD3.X UR5, UPT, UPT, URZ, UR5, URZ, UP0, !UPT ;  /* 0x00000005ff057290 */ /* 0x000fce00087fe4ff */
[----:B------:R3:W-:Y:S02]  /*0320*/  UTMACCTL.PF [UR6] ;  /* 0x00000000060079b9 */ /* 0x0007e40008040000 */
[----:B------:R3:W-:Y:S02]  /*0330*/  UTMACCTL.PF [UR4] ;  /* 0x00000000040079b9 */ /* 0x0007e40008040000 */
[----:B---3--:R-:W-:Y:S01]  /*0340*/  NOP ;  /* 0x0000000000007918 */ /* 0x008fe20000000000 */
.L_x_5:
[----:B------:R-:W-:Y:S05]  /*0350*/  BSYNC.RECONVERGENT B0 ;  /* 0x0000000000007941 */ /* 0x000fea0003800200 */
.L_x_4:
[----:B------:R-:W-:Y:S04]  /*0360*/  BSSY.RECONVERGENT B0, `(.L_x_6) ;  /* 0x000000a000007945 */ /* 0x000fe80003800200 */
        /* <DEDUP_REMOVED lines=9> */
.L_x_7:
[----:B------:R-:W-:Y:S05]  /*0400*/  BSYNC.RECONVERGENT B0 ;  /* 0x0000000000007941 */ /* 0x000fea0003800200 */
.L_x_6:
[----:B------:R-:W3:Y:S01]  /*0410*/  LDCU.64 UR4, c[0x0][0x888] ;  /* 0x00011100ff0477ac */ /* 0x000ee20008000a00 */
[----:B------:R-:W-:Y:S02]  /*0420*/  UISETP.EQ.U32.AND UP1, UPT, UR8, URZ, UPT ;  /* 0x000000ff0800728c */ /* 0x000fe4000bf22070 */
[----:B------:R-:W-:Y:S02]  /*0430*/  UPLOP3.LUT UP3, UPT, UPT, UPT, UPT, 0x80, 0x8 ;  /* 0x000000000008789c */ /* 0x000fe40003f6f070 */
[----:B---3--:R-:W-:-:S04]  /*0440*/  UISETP.NE.U32.AND UP0, UPT, UR4, URZ, UPT ;  /* 0x000000ff0400728c */ /* 0x008fc8000bf05070 */
[----:B------:R-:W-:-:S04]  /*0450*/  UISETP.NE.AND.EX UP0, UPT, UR5, URZ, UPT, UP0 ;  /* 0x000000ff0500728c */ /* 0x000fc8000bf05300 */
[----:B------:R-:W-:-:S04]  /*0460*/  UISETP.EQ.OR.EX UP2, UPT, UR9, URZ, !UP0, UP1 ;  /* 0x000000ff0900728c */ /* 0x000fc8000c742710 */
[----:B------:R-:W-:-:S06]  /*0470*/  UP2UR UR4, UPR, URZ, 0x4 ;  /* 0x00000004ff047883 */ /* 0x000fcc0008000000 */
[----:B------:R-:W-:Y:S01]  /*0480*/  MOV R89, UR4 ;  /* 0x0000000400597c02 */ /* 0x000fe20008000f00 */
[----:B------:R-:W-:Y:S06]  /*0490*/  BRA.U !UP2, `(.L_x_8) ;  /* 0x000000010a207547 */ /* 0x000fec000b800000 */
[----:B------:R-:W-:Y:S01]  /*04a0*/  UISETP.NE.U32.AND UP1, UPT, UR8, URZ, UPT ;  /* 0x000000ff0800728c */ /* 0x000fe2000bf25070 */
[----:B-----5:R-:W-:Y:S01]  /*04b0*/  FSETP.NEU.AND P0, PT, R41, RZ, PT ;  /* 0x000000ff2900720b */ /* 0x020fe20003f0d000 */
[----:B------:R-:W-:Y:S02]  /*04c0*/  USEL UR4, URZ, 0xffffffff, UP0 ;  /* 0xffffffffff047887 */ /* 0x000fe40008000000 */
[----:B------:R-:W-:-:S10]  /*04d0*/  UISETP.NE.AND.EX UP1, UPT, UR9, URZ, UPT, UP1 ;  /* 0x000000ff0900728c */ /* 0x000fd4000bf25310 */
[----:B------:R-:W-:Y:S01]  /*04e0*/  VOTEU.ANY UP0, P0 ;  /* 0x0000000000ff7886 */ /* 0x000fe20000000100 */
[----:B------:R-:W-:-:S04]  /*04f0*/  @!UP1 USEL UR4, URZ, 0xffffffff, UP0 ;  /* 0xffffffffff049887 */ /* 0x000fc80008000000 */
[----:B------:R-:W-:-:S04]  /*0500*/  ULOP3.LUT UR4, UR4, 0x1, URZ, 0xc0, !UPT ;  /* 0x0000000104047892 */ /* 0x000fc8000f8ec0ff */
[----:B------:R-:W-:-:S11]  /*0510*/  UISETP.NE.U32.AND UP3, UPT, UR4, 0x1, UPT ;  /* 0x000000010400788c */ /* 0x000fd6000bf65070 */
.L_x_8:
[----:B------:R-:W3:Y:S01]  /*0520*/  SHFL.IDX PT, R0, R87, RZ, 0x1f ;  /* 0x00001fff57007589 */ /* 0x000ee200000e0000 */
[----:B------:R-:W-:-:S04]  /*0530*/  UISETP.NE.AND UP0, UPT, UR25, 0x2, UPT ;  /* 0x000000021900788c */ /* 0x000fc8000bf05270 */
[----:B------:R-:W-:Y:S02]  /*0540*/  UISETP.EQ.AND UP1, UPT, UR47, URZ, !UP0 ;  /* 0x000000ff2f00728c */ /* 0x000fe4000c722270 */
[----:B------:R-:W-:-:S04]  /*0550*/  USEL UR41, URZ, 0x1, UP0 ;  /* 0x00000001ff297887 */ /* 0x000fc80008000000 */
[----:B------:R-:W-:Y:S02]  /*0560*/  PLOP3.LUT P3, PT, P1, PT, UP1, 0x80, 0x8 ;  /* 0x000000000008781c */ /* 0x000fe40000f6f018 */
[----:B---3--:R-:W-:-:S13]  /*0570*/  ISETP.NE.AND P0, PT, R0, RZ, PT ;  /* 0x000000ff0000720c */ /* 0x008fda0003f05270 */
[----:B------:R-:W-:Y:S05]  /*0580*/  @P0 BRA `(.L_x_9) ;  /* 0x00000000004c0947 */ /* 0x000fea0003800000 */
[----:B------:R-:W-:Y:S01]  /*0590*/  UMOV UR4, 0x400 ;  /* 0x0000040000047882 */ /* 0x000fe20000000000 */
[----:B------:R-:W-:Y:S01]  /*05a0*/  UMOV UR8, 0x1 ;  /* 0x0000000100087882 */ /* 0x000fe20000000000 */
[----:B------:R-:W-:Y:S01]  /*05b0*/  UMOV UR6, 0x2 ;  /* 0x0000000200067882 */ /* 0x000fe20000000000 */
[----:B------:R-:W-:Y:S02]  /*05c0*/  ULEA UR4, UR46, UR4, 0x18 ;  /* 0x000000042e047291 */ /* 0x000fe4000f8ec0ff */
[----:B------:R-:W-:-:S04]  /*05d0*/  UIADD3 UR8, UPT, UPT, -UR8, 0x100000, URZ ;  /* 0x0010000008087890 */ /* 0x000fc8000fffe1ff */
[----:B------:R-:W-:Y:S02]  /*05e0*/  USHF.L.U32 UR9, UR8, 0xb, URZ ;  /* 0x0000000b08097899 */ /* 0x000fe400080006ff */
[----:B------:R-:W-:Y:S02]  /*05f0*/  USHF.L.U32 UR8, UR8, 0x1, URZ ;  /* 0x0000000108087899 */ /* 0x000fe400080006ff */
[----:B------:R-:W-:-:S04]  /*0600*/  UIADD3 UR6, UPT, UPT, -UR6, 0x100000, URZ ;  /* 0x0010000006067890 */ /* 0x000fc8000fffe1ff */
[----:B------:R-:W-:Y:S02]  /*0610*/  USHF.L.U32 UR7, UR6, 0xb, URZ ;  /* 0x0000000b06077899 */ /* 0x000fe400080006ff */
[----:B------:R-:W-:Y:S01]  /*0620*/  USHF.L.U32 UR6, UR6, 0x1, URZ ;  /* 0x0000000106067899 */ /* 0x000fe200080006ff */
[----:B------:R-:W-:Y:S01]  /*0630*/  ELECT P0, URZ, PT ;  /* 0x0000000000ff782f */ /* 0x000fe20003800000 */
[----:B------:R-:W3:Y:S02]  /*0640*/  FENCE.VIEW.ASYNC.S ;  /* 0x00000000000073c6 */ /* 0x000ee40000000000 */
[----:B---3--:R3:W4:Y:S08]  /*0650*/  SYNCS.EXCH.64 URZ, [UR4], UR8 ;  /* 0x0000000804ff75b2 */ /* 0x0087300008000100 */
[----:B------:R3:W1:Y:S01]  /*0660*/  SYNCS.EXCH.64 URZ, [UR4+0x18], UR6 ;  /* 0x0000180604ff75b2 */ /* 0x0006620008000100 */
[----:B------:R3:W1:Y:S01]  /*0670*/  SYNCS.EXCH.64 URZ, [UR4+0x8], UR8 ;  /* 0x0000080804ff75b2 */ /* 0x0006620008000100 */
[----:B------:R3:W1:Y:S01]  /*0680*/  SYNCS.EXCH.64 URZ, [UR4+0x20], UR6 ;  /* 0x0000200604ff75b2 */ /* 0x0006620008000100 */
[----:B------:R3:W1:Y:S01]  /*0690*/  SYNCS.EXCH.64 URZ, [UR4+0x10], UR8 ;  /* 0x0000100804ff75b2 */ /* 0x0006620008000100 */
[----:B------:R3:W1:Y:S01]  /*06a0*/  SYNCS.EXCH.64 URZ, [UR4+0x28], UR6 ;  /* 0x0000280604ff75b2 */ /* 0x0006620008000100 */
[----:B------:R-:W-:Y:S01]  /*06b0*/  NOP ;  /* 0x0000000000007918 */ /* 0x000fe20000000000 */
.L_x_9:
[----:B------:R-:W2:Y:S01]  /*06c0*/  SHFL.IDX PT, R0, R87, RZ, 0x1f ;  /* 0x00001fff57007589 */ /* 0x000ea200000e0000 */
[----:B------:R-:W-:Y:S01]  /*06d0*/  NOP ;  /* 0x0000000000007918 */ /* 0x000fe20000000000 */
[----:B--2---:R-:W-:-:S13]  /*06e0*/  ISETP.NE.AND P0, PT, R0, 0x1, PT ;  /* 0x000000010000780c */ /* 0x004fda0003f05270 */
[----:B------:R-:W-:Y:S05]  /*06f0*/  @P0 BRA `(.L_x_10) ;  /* 0x0000000000440947 */ /* 0x000fea0003800000 */
[----:B---3--:R-:W-:Y:S01]  /*0700*/  UMOV UR4, 0x400 ;  /* 0x0000040000047882 */ /* 0x008fe20000000000 */
        /* <DEDUP_REMOVED lines=10> */
[----:B------:R-:W2:Y:S02]  /*07b0*/  FENCE.VIEW.ASYNC.S ;  /* 0x00000000000073c6 */ /* 0x000ea40000000000 */
[----:B--2---:R2:W3:Y:S08]  /*07c0*/  SYNCS.EXCH.64 URZ, [UR4+0x30], UR8 ;  /* 0x0000300804ff75b2 */ /* 0x0044f00008000100 */
[----:B------:R2:W1:Y:S01]  /*07d0*/  SYNCS.EXCH.64 URZ, [UR4+0x40], UR6 ;  /* 0x0000400604ff75b2 */ /* 0x0004620008000100 */
[----:B------:R2:W1:Y:S01]  /*07e0*/  SYNCS.EXCH.64 URZ, [UR4+0x38], UR8 ;  /* 0x0000380804ff75b2 */ /* 0x0004620008000100 */
[----:B------:R2:W1:Y:S01]  /*07f0*/  SYNCS.EXCH.64 URZ, [UR4+0x48], UR6 ;  /* 0x0000480604ff75b2 */ /* 0x0004620008000100 */
[----:B------:R-:W-:Y:S01]  /*0800*/  NOP ;  /* 0x0000000000007918 */ /* 0x000fe20000000000 */
.L_x_10:
[----:B------:R-:W4:Y:S01]  /*0810*/  SHFL.IDX PT, R0, R87, RZ, 0x1f ;  /* 0x00001fff57007589 */ /* 0x000f2200000e0000 */
[----:B------:R-:W-:Y:S01]  /*0820*/  NOP ;  /* 0x0000000000007918 */ /* 0x000fe20000000000 */
[----:B----4-:R-:W-:-:S13]  /*0830*/  ISETP.NE.AND P0, PT, R0, 0x3, PT ;  /* 0x000000030000780c */ /* 0x010fda0003f05270 */
[----:B------:R-:W-:Y:S05]  /*0840*/  @P0 BRA `(.L_x_11) ;  /* 0x00000000002c0947 */ /* 0x000fea0003800000 */
[----:B--23--:R-:W-:Y:S01]  /*0850*/  UMOV UR6, 0x400 ;  /* 0x0000040000067882 */ /* 0x00cfe20000000000 */
[----:B------:R-:W-:Y:S01]  /*0860*/  UMOV UR4, 0x20 ;  /* 0x0000002000047882 */ /* 0x000fe20000000000 */
[----:B------:R-:W-:Y:S02]  /*0870*/  ULEA UR6, UR46, UR6, 0x18 ;  /* 0x000000062e067291 */ /* 0x000fe4000f8ec0ff */
[----:B------:R-:W-:-:S04]  /*0880*/  UIADD3 UR4, UPT, UPT, -UR4, 0x100000, URZ ;  /* 0x0010000004047890 */ /* 0x000fc8000fffe1ff */
[----:B------:R-:W-:Y:S02]  /*0890*/  USHF.L.U32 UR5, UR4, 0xb, URZ ;  /* 0x0000000b04057899 */ /* 0x000fe400080006ff */
[----:B------:R-:W-:Y:S01]  /*08a0*/  USHF.L.U32 UR4, UR4, 0x1, URZ ;  /* 0x0000000104047899 */ /* 0x000fe200080006ff */
[----:B------:R-:W-:Y:S01]  /*08b0*/  ELECT P0, URZ, PT ;  /* 0x0000000000ff782f */ /* 0x000fe20003800000 */
[----:B------:R-:W2:Y:S10]  /*08c0*/  FENCE.VIEW.ASYNC.S ;  /* 0x00000000000073c6 */ /* 0x000eb40000000000 */
[----:B--2---:R4:W2:Y:S01]  /*08d0*/  SYNCS.EXCH.64 URZ, [UR6+0x50], UR4 ;  /* 0x0000500406ff75b2 */ /* 0x0048a20008000100 */
[----:B------:R4:W3:Y:S02]  /*08e0*/  SYNCS.EXCH.64 URZ, [UR6+0x58], UR4 ;  /* 0x0000580406ff75b2 */ /* 0x0008e40008000100 */
[----:B----4-:R-:W-:Y:S01]  /*08f0*/  NOP ;  /* 0x0000000000007918 */ /* 0x010fe20000000000 */
.L_x_11:
[----:B------:R-:W4:Y:S01]  /*0900*/  SHFL.IDX PT, R0, R87, RZ, 0x1f ;  /* 0x00001fff57007589 */ /* 0x000f2200000e0000 */
[----:B------:R-:W-:Y:S01]  /*0910*/  NOP ;  /* 0x0000000000007918 */ /* 0x000fe20000000000 */
[----:B----4-:R-:W-:-:S13]  /*0920*/  ISETP.NE.AND P0, PT, R0, 0x4, PT ;  /* 0x000000040000780c */ /* 0x010fda0003f05270 */
[----:B------:R-:W-:Y:S05]  /*0930*/  @P0 BRA `(.L_x_12) ;  /* 0x0000000000480947 */ /* 0x000fea0003800000 */
[----:B--23--:R-:W-:Y:S01]  /*0940*/  UMOV UR4, 0x3a0 ;  /* 0x000003a000047882 */ /* 0x00cfe20000000000 */
[----:B------:R-:W-:Y:S01]  /*0950*/  UMOV UR6, 0x400 ;  /* 0x0000040000067882 */ /* 0x000fe20000000000 */
[----:B------:R-:W-:Y:S01]  /*0960*/  USEL UR4, UR4, 0x320, UP3 ;  /* 0x0000032004047887 */ /* 0x000fe20009800000 */
        /* <DEDUP_REMOVED lines=10> */
[----:B--2---:R4:W2:Y:S08]  /*0a10*/  SYNCS.EXCH.64 URZ, [UR6+0x60], UR8 ;  /* 0x0000600806ff75b2 */ /* 0x0048b00008000100 */
[----:B------:R4:W3:Y:S01]  /*0a20*/  SYNCS.EXCH.64 URZ, [UR6+0x70], UR4 ;  /* 0x0000700406ff75b2 */ /* 0x0008e20008000100 */
[----:B------:R4:W1:Y:S01]  /*0a30*/  SYNCS.EXCH.64 URZ, [UR6+0x68], UR8 ;  /* 0x0000680806ff75b2 */ /* 0x0008620008000100 */
[----:B------:R4:W1:Y:S02]  /*0a40*/  SYNCS.EXCH.64 URZ, [UR6+0x78], UR4 ;  /* 0x0000780406ff75b2 */ /* 0x0008640008000100 */
[----:B----4-:R-:W-:Y:S01]  /*0a50*/  NOP ;  /* 0x0000000000007918 */ /* 0x010fe20000000000 */
.L_x_12:
[----:B------:R-:W4:Y:S01]  /*0a60*/  SHFL.IDX PT, R0, R87, RZ, 0x1f ;  /* 0x00001fff57007589 */ /* 0x000f2200000e0000 */
[----:B------:R-:W-:Y:S01]  /*0a70*/  NOP ;  /* 0x0000000000007918 */ /* 0x000fe20000000000 */
[----:B----4-:R-:W-:-:S13]  /*0a80*/  ISETP.NE.AND P0, PT, R0, 0x5, PT ;  /* 0x000000050000780c */ /* 0x010fda0003f05270 */
[----:B------:R-:W-:Y:S05]  /*0a90*/  @P0 BRA `(.L_x_13) ;  /* 0x0000000000540947 */ /* 0x000fea0003800000 */
[----:B--23--:R-:W-:Y:S01]  /*0aa0*/  UMOV UR4, 0x400 ;  /* 0x0000040000047882 */ /* 0x00cfe20000000000 */
        /* <DEDUP_REMOVED lines=14> */
[----:B------:R4:W1:Y:S01]  /*0b90*/  SYNCS.EXCH.64 URZ, [UR4+0xa8], UR8 ;  /* 0x0000a80804ff75b2 */ /* 0x0008620008000100 */
[----:B------:R4:W1:Y:S01]  /*0ba0*/  SYNCS.EXCH.64 URZ, [UR4+0x90], UR6 ;  /* 0x0000900604ff75b2 */ /* 0x0008620008000100 */
[----:B------:R4:W1:Y:S01]  /*0bb0*/  SYNCS.EXCH.64 URZ, [UR4+0xb0], UR8 ;  /* 0x0000b00804ff75b2 */ /* 0x0008620008000100 */
[----:B------:R4:W1:Y:S01]  /*0bc0*/  SYNCS.EXCH.64 URZ, [UR4+0x98], UR6 ;  /* 0x0000980604ff75b2 */ /* 0x0008620008000100 */
[----:B------:R4:W1:Y:S02]  /*0bd0*/  SYNCS.EXCH.64 URZ, [UR4+0xb8], UR8 ;  /* 0x0000b80804ff75b2 */ /* 0x0008640008000100 */
[----:B----4-:R-:W-:Y:S01]  /*0be0*/  NOP ;  /* 0x0000000000007918 */ /* 0x010fe20000000000 */
.L_x_13:
[----:B------:R-:W4:Y:S01]  /*0bf0*/  SHFL.IDX PT, R0, R87, RZ, 0x1f ;  /* 0x00001fff57007589 */ /* 0x000f2200000e0000 */
[----:B------:R-:W-:Y:S01]  /*0c00*/  ISETP.NE.OR P1, PT, RZ, UR25, !P1 ;  /* 0x00000019ff007c0c */ /* 0x000fe2000cf25670 */
        /* <DEDUP_REMOVED lines=12> */
[----:B------:R4:W3:Y:S01]  /*0cd0*/  SYNCS.EXCH.64 URZ, [UR4+0xd0], UR6 ;  /* 0x0000d00604ff75b2 */ /* 0x0008e20008000100 */
[----:B------:R4:W1:Y:S01]  /*0ce0*/  SYNCS.EXCH.64 URZ, [UR4+0xc8], UR6 ;  /* 0x0000c80604ff75b2 */ /* 0x0008620008000100 */
[----:B------:R4:W1:Y:S02]  /*0cf0*/  SYNCS.EXCH.64 URZ, [UR4+0xd8], UR6 ;  /* 0x0000d80604ff75b2 */ /* 0x0008640008000100 */
[----:B----4-:R-:W-:Y:S01]  /*0d00*/  NOP ;  /* 0x0000000000007918 */ /* 0x010fe20000000000 */
.L_x_14:
[----:B------:R-:W-:Y:S01]  /*0d10*/  VOTEU.ALL UP0, P1 ;  /* 0x0000000000ff7886 */ /* 0x000fe20000800000 */
[----:B--23--:R-:W-:Y:S01]  /*0d20*/  UMOV UR4, 0x20 ;  /* 0x0000002000047882 */ /* 0x00cfe20000000000 */
[----:B------:R-:W2:Y:S01]  /*0d30*/  LDCU UR7, c[0x0][0x36c] ;  /* 0x00006d80ff0777ac */ /* 0x000ea20008000800 */
[----:B------:R-:W-:Y:S01]  /*0d40*/  NOP ;  /* 0x0000000000007918 */ /* 0x000fe20000000000 */
[----:B------:R-:W-:Y:S01]  /*0d50*/  LOP3.LUT R0, R97, 0x1f, RZ, 0xc0, !PT ;  /* 0x0000001f61007812 */ /* 0x000fe200078ec0ff */
[----:B------:R-:W-:Y:S01]  /*0d60*/  @!UP0 UMOV UR6, 0x400 ;  /* 0x0000040000068882 */ /* 0x000fe20000000000 */
[----:B------:R-:W-:-:S04]  /*0d70*/  @!UP0 UIADD3 UR4, UPT, UPT, -UR4, 0x100000, URZ ;  /* 0x0010000004048890 */ /* 0x000fc8000fffe1ff */
[----:B------:R-:W-:Y:S02]  /*0d80*/  @!UP0 USHF.L.U32 UR5, UR4, 0xb, URZ ;  /* 0x0000000b04058899 */ /* 0x000fe400080006ff */
[----:B------:R-:W-:Y:S02]  /*0d90*/  @!UP0 USHF.L.U32 UR4, UR4, 0x1, URZ ;  /* 0x0000000104048899 */ /* 0x000fe400080006ff */
[----:B------:R-:W-:Y:S01]  /*0da0*/  @!UP0 ULEA UR6, UR46, UR6, 0x18 ;  /* 0x000000062e068291 */ /* 0x000fe2000f8ec0ff */
[----:B------:R-:W-:Y:S01]  /*0db0*/  VOTEU.ALL UP0, P1 ;  /* 0x0000000000ff7886 */ /* 0x000fe20000800000 */
[----:B------:R-:W-:Y:S02]  /*0dc0*/  UISETP.NE.AND UP4, UPT, UR25, URZ, UPT ;  /* 0x000000ff1900728c */ /* 0x000fe4000bf85270 */
[----:B--2---:R-:W-:Y:S01]  /*0dd0*/  UISETP.EQ.U32.AND UP5, UPT, UR7, 0x1, UPT ;  /* 0x000000010700788c */ /* 0x004fe2000bfa2070 */
[----:B------:R-:W2:Y:S07]  /*0de0*/  FENCE.VIEW.ASYNC.S ;  /* 0x00000000000073c6 */ /* 0x000eae0000000000 */
[----:B--2---:R2:W3:Y:S01]  /*0df0*/  @!UP0 SYNCS.EXCH.64 URZ, [UR6+0xe0], UR4 ;  /* 0x0000e00406ff85b2 */ /* 0x0044e20008000100 */
[----:B------:R-:W-:Y:S05]  /*0e00*/  BRA.U !UP5, `(.L_x_15) ;  /* 0x000000010d087547 */ /* 0x000fea000b800000 */
[----:B-1-3--:R-:W-:Y:S01]  /*0e10*/  UCGABAR_ARV ;  /* 0x00000000000079c7 */ /* 0x00afe20008000000 */
[----:B------:R-:W-:Y:S05]  /*0e20*/  BRA `(.L_x_16) ;  /* 0x0000000000047947 */ /* 0x000fea0003800000 */
.L_x_15:
[----:B-1-3--:R-:W-:Y:S01]  /*0e30*/  NOP ;  /* 0x0000000000007918 */ /* 0x00afe20000000000 */
.L_x_16:
[----:B------:R-:W1:Y:S01]  /*0e40*/  S2UR UR20, SR_CTAID.X ;  /* 0x00000000001479c3 */ /* 0x000e620000002500 */
[----:B------:R-:W-:-:S05]  /*0e50*/  CS2R.32 R88, SR_CgaSize ;  /* 0x0000000000587805 */ /* 0x000fca0000008a00 */
[----:B------:R-:W-:-:S05]  /*0e60*/  IMAD R88, R88, -0xa0, RZ ;  /* 0xffffff6058587824 */ /* 0x000fca00078e02ff */
[----:B--2---:R-:W-:-:S14]  /*0e70*/  R2UR UR5, R88 ;  /* 0x00000000580572ca */ /* 0x004fdc00000e0000 */
[----:B------:R-:W2:Y:S01]  /*0e80*/  LDCU UR5, c[0x0][UR5+0x2b0] ;  /* 0x00005600050577ac */ /* 0x000ea20008000800 */
[----:B------:R-:W-:-:S05]  /*0e90*/  CS2R.32 R88, SR_CgaSize ;  /* 0x0000000000587805 */ /* 0x000fca0000008a00 */
[----:B------:R-:W-:-:S05]  /*0ea0*/  IMAD R88, R88, -0xa0, RZ ;  /* 0xffffff6058587824 */ /* 0x000fca00078e02ff */
[----:B------:R-:W-:-:S14]  /*0eb0*/  R2UR UR4, R88 ;  /* 0x00000000580472ca */ /* 0x000fdc00000e0000 */
[----:B------:R-:W3:Y:S01]  /*0ec0*/  LDCU UR4, c[0x0][UR4+0x2b4] ;  /* 0x00005680040477ac */ /* 0x000ee20008000800 */
[----:B------:R-:W4:Y:S01]  /*0ed0*/  S2UR UR7, SR_CTAID.Y ;  /* 0x00000000000779c3 */ /* 0x000f220000002600 */
[----:B------:R-:W-:-:S05]  /*0ee0*/  CS2R.32 R88, SR_CgaSize ;  /* 0x0000000000587805 */ /* 0x000fca0000008a00 */
[----:B------:R-:W-:-:S05]  /*0ef0*/  IMAD R88, R88, -0xa0, RZ ;  /* 0xffffff6058587824 */ /* 0x000fca00078e02ff */
[----:B------:R-:W-:-:S14]  /*0f00*/  R2UR UR8, R88 ;  /* 0x00000000580872ca */ /* 0x000fdc00000e0000 */
[----:B------:R-:W3:Y:S01]  /*0f10*/  LDCU UR8, c[0x0][UR8+0x2a0] ;  /* 0x00005400080877ac */ /* 0x000ee20008000800 */
[----:B------:R-:W3:Y:S01]  /*0f20*/  LDCU UR21, c[0x0][0xb24] ;  /* 0x00016480ff1577ac */ /* 0x000ee20008000800 */
[----:B------:R-:W1:Y:S01]  /*0f30*/  S2UR UR36, SR_CTAID.Z ;  /* 0x00000000002479c3 */ /* 0x000e620000002700 */
[----:B------:R-:W-:-:S05]  /*0f40*/  CS2R.32 R88, SR_CgaSize ;  /* 0x0000000000587805 */ /* 0x000fca0000008a00 */
[----:B------:R-:W-:-:S05]  /*0f50*/  IMAD R88, R88, -0xa0, RZ ;  /* 0xffffff6058587824 */ /* 0x000fca00078e02ff */
[----:B------:R-:W-:-:S14]  /*0f60*/  R2UR UR63, R88 ;  /* 0x00000000583f72ca */ /* 0x000fdc00000e0000 */
[----:B------:R-:W3:Y:S01]  /*0f70*/  LDCU UR63, c[0x0][UR63+0x2a4] ;  /* 0x000054803f3f77ac */ /* 0x000ee20008000800 */
[----:B------:R-:W-:Y:S02]  /*0f80*/  UISETP.GT.U32.AND UP0, UPT, UR47, 0xffff, UPT ;  /* 0x0000ffff2f00788c */ /* 0x000fe4000bf04070 */
[----:B------:R-:W-:Y:S01]  /*0f90*/  USHF.L.U32 UR27, UR46, 0xb, URZ ;  /* 0x0000000b2e1b7899 */ /* 0x000fe200080006ff */
[----:B-1----:R-:W-:Y:S01]  /*0fa0*/  I2FP.F32.U32 R3, UR20 ;  /* 0x0000001400037c45 */ /* 0x002fe20008201000 */
[----:B------:R-:W-:Y:S01]  /*0fb0*/  UMOV UR30, 0x5 ;  /* 0x00000005001e7882 */ /* 0x000fe20000000000 */
[----:B------:R-:W1:Y:S03]  /*0fc0*/  LDCU UR42, c[0x0][0xb24] ;  /* 0x00016480ff2a77ac */ /* 0x000e660008000800 */
[----:B--2---:R-:W-:Y:S01]  /*0fd0*/  FMUL R3, R3, UR5 ;  /* 0x0000000503037c20 */ /* 0x004fe20008400000 */
[----:B------:R-:W2:Y:S01]  /*0fe0*/  LDCU UR29, c[0x0][0xb30] ;  /* 0x00016600ff1d77ac */ /* 0x000ea20008000800 */
[----:B----4-:R-:W-:Y:S01]  /*0ff0*/  I2FP.F32.U32 R2, UR7 ;  /* 0x0000000700027c45 */ /* 0x010fe20008201000 */
[----:B------:R-:W-:-:S03]  /*1000*/  USHF.L.U32 UR45, UR20, 0x6, URZ ;  /* 0x00000006142d7899 */ /* 0x000fc600080006ff */
[----:B------:R-:W4:Y:S01]  /*1010*/  F2I.U32.TRUNC.NTZ R3, R3 ;  /* 0x0000000300037305 */ /* 0x000f22000020f000 */
[----:B------:R-:W-:Y:S01]  /*1020*/  USEL UR26, UR47, 0xffff, !UP0 ;  /* 0x0000ffff2f1a7887 */ /* 0x000fe2000c000000 */
[----:B---3--:R-:W-:Y:S01]  /*1030*/  FMUL R2, R2, UR4 ;  /* 0x0000000402027c20 */ /* 0x008fe20008400000 */
[----:B------:R-:W-:Y:S01]  /*1040*/  UISETP.GE.AND UP2, UPT, UR21, 0x1, UPT ;  /* 0x000000011500788c */ /* 0x000fe2000bf46270 */
[----:B------:R-:W-:-:S04]  /*1050*/  UMOV UR24, UR7 ;  /* 0x0000000700187c82 */ /* 0x000fc80008000000 */
[----:B------:R-:W3:Y:S01]  /*1060*/  F2I.U32.TRUNC.NTZ R2, R2 ;  /* 0x0000000200027305 */ /* 0x000ee2000020f000 */
[----:B----4-:R-:W-:Y:S02]  /*1070*/  R2UR UR4, R3 ;  /* 0x00000000030472ca */ /* 0x010fe400000e0000 */
[----:B------:R-:W-:Y:S02]  /*1080*/  PRMT R3, RZ, 0x7610, R3 ;  /* 0x00007610ff037816 */ /* 0x000fe40000000003 */
[----:B---3--:R-:W-:Y:S02]  /*1090*/  R2UR UR6, R2 ;  /* 0x00000000020672ca */ /* 0x008fe400000e0000 */
[----:B------:R-:W-:-:S07]  /*10a0*/  PRMT R2, RZ, 0x7610, R2 ;  /* 0x00007610ff027816 */ /* 0x000fce0000000002 */
[----:B------:R-:W-:-:S04]  /*10b0*/  UIADD3 UR5, UPT, UPT, -UR4, URZ, URZ ;  /* 0x000000ff04057290 */ /* 0x000fc8000fffe1ff */
[----:B------:R-:W-:Y:S02]  /*10c0*/  UIMAD UR5, UR8, UR5, UR20 ;  /* 0x00000005080572a4 */ /* 0x000fe4000f8e0214 */
[----:B------:R-:W-:-:S04]  /*10d0*/  UIADD3 UR4, UPT, UPT, -UR6, URZ, URZ ;  /* 0x000000ff06047290 */ /* 0x000fc8000fffe1ff */
[----:B------:R-:W-:Y:S01]  /*10e0*/  IMAD.U32 R88, RZ, RZ, UR5 ;  /* 0x00000005ff587e24 */ /* 0x000fe2000f8e00ff */
[----:B------:R-:W-:Y:S01]  /*10f0*/  UIMAD UR63, UR63, UR4, UR7 ;  /* 0x000000043f3f72a4 */ /* 0x000fe2000f8e0207 */
[----:B-12---:R-:W-:Y:S11]  /*1100*/  BRA.U UP4, `(.L_x_17) ;  /* 0x0000000104407547 */ /* 0x006ff6000b800000 */
[----:B------:R-:W-:-:S13]  /*1110*/  R2UR UR4, R88 ;  /* 0x00000000580472ca */ /* 0x000fda00000e0000 */
[----:B------:R-:W-:Y:S02]  /*1120*/  UISETP.GT.U32.AND UP0, UPT, UR4, 0x1, UPT ;  /* 0x000000010400788c */ /* 0x000fe4000bf04070 */
[----:B------:R-:W-:Y:S02]  /*1130*/  ULOP3.LUT UR4, UR4, 0xfffffffe, URZ, 0xc0, !UPT ;  /* 0xfffffffe04047892 */ /* 0x000fe4000f8ec0ff */
[----:B------:R-:W-:Y:S02]  /*1140*/  UISETP.NE.AND UP1, UPT, UR63, URZ, UP0 ;  /* 0x000000ff3f00728c */ /* 0x000fe40008725270 */
[----:B------:R-:W-:Y:S02]  /*1150*/  UISETP.NE.AND UP0, UPT, UR63, 0x1, UP0 ;  /* 0x000000013f00788c */ /* 0x000fe40008705270 */
[----:B------:R-:W-:Y:S02]  /*1160*/  USEL UR7, URZ, 0x1, UP1 ;  /* 0x00000001ff077887 */ /* 0x000fe40008800000 */
[----:B------:R-:W-:-:S02]  /*1170*/  USEL UR6, URZ, 0x4, UP0 ;  /* 0x00000004ff067887 */ /* 0x000fc40008000000 */
[----:B------:R-:W-:Y:S02]  /*1180*/  USEL UR5, URZ, 0x2, UP1 ;  /* 0x00000002ff057887 */ /* 0x000fe40008800000 */
[----:B------:R-:W-:Y:S02]  /*1190*/  ULEA UR4, UR63, UR4, 0x1 ;  /* 0x000000043f047291 */ /* 0x000fe4000f8e08ff */
[----:B------:R-:W-:Y:S02]  /*11a0*/  USEL UR8, URZ, 0x8, UP0 ;  /* 0x00000008ff087887 */ /* 0x000fe40008000000 */
[----:B------:R-:W-:-:S03]  /*11b0*/  UIADD3 UR5, UPT, UPT, UR5, UR6, UR7 ;  /* 0x0000000605057290 */ /* 0x000fc6000fffe007 */
[----:B------:R-:W-:Y:S01]  /*11c0*/  UMOV UR6, 0x3 ;  /* 0x0000000300067882 */ /* 0x000fe20000000000 */
[----:B------:R-:W-:Y:S02]  /*11d0*/  UIADD3 UR5, UPT, UPT, UR5, UR8, URZ ;  /* 0x0000000805057290 */ /* 0x000fe4000fffe0ff */
[----:B------:R-:W-:-:S04]  /*11e0*/  USHF.L.U32 UR4, UR6, UR4, URZ ;  /* 0x0000000406047299 */ /* 0x000fc800080006ff */
[----:B------:R-:W-:Y:S02]  /*11f0*/  MOV R3, UR5 ;  /* 0x0000000500037c02 */ /* 0x000fe40008000f00 */
[----:B------:R-:W-:Y:S02]  /*1200*/  IMAD.U32 R2, RZ, RZ, UR4 ;  /* 0x00000004ff027e24 */ /* 0x000fe4000f8e00ff */
.L_x_17:
[----:B------:R-:W-:Y:S05]  /*1210*/  BRA.U !UP2, `(.L_x_18) ;  /* 0x000000010ad47547 */ /* 0x000fea000b800000 */
[----:B------:R-:W1:Y:S01]  /*1220*/  LDCU.128 UR12, c[0x0][0xb10] ;  /* 0x00016200ff0c77ac */ /* 0x000e620008000c00 */
[----:B------:R-:W2:Y:S01]  /*1230*/  LDCU UR6, c[0x0][0x370] ;  /* 0x00006e00ff0677ac */ /* 0x000ea20008000800 */
[----:B------:R-:W3:Y:S01]  /*1240*/  LDCU UR5, c[0x0][0x374] ;  /* 0x00006e80ff0577ac */ /* 0x000ee20008000800 */
[----:B------:R-:W4:Y:S01]  /*1250*/  LDCU UR28, c[0x0][0xb0c] ;  /* 0x00016180ff1c77ac */ /* 0x000f220008000800 */
[----:B------:R-:W4:Y:S01]  /*1260*/  LDCU UR4, c[0x0][0xb20] ;  /* 0x00016400ff0477ac */ /* 0x000f220008000800 */
[----:B------:R-:W4:Y:S01]  /*1270*/  LDCU.64 UR8, c[0x0][0xb28] ;  /* 0x00016500ff0877ac */ /* 0x000f220008000a00 */
[----:B-1----:R-:W-:Y:S02]  /*1280*/  UISETP.NE.AND UP0, UPT, UR14, 0x1, UPT ;  /* 0x000000010e00788c */ /* 0x002fe4000bf05270 */
[----:B---3--:R-:W-:Y:S02]  /*1290*/  UIMAD.WIDE.U32 UR10, UR5, UR15, URZ ;  /* 0x0000000f050a72a5 */ /* 0x008fe4000f8e00ff */
[----:B--2---:R-:W-:-:S02]  /*12a0*/  UIMAD.WIDE.U32 UR18, UR6, UR12, URZ ;  /* 0x0000000c061272a5 */ /* 0x004fc4000f8e00ff */
[----:B----4-:R-:W-:Y:S02]  /*12b0*/  UISETP.NE.AND UP1, UPT, UR28, 0x1, UPT ;  /* 0x000000011c00788c */ /* 0x010fe4000bf25270 */
[----:B------:R-:W-:Y:S01]  /*12c0*/  UISETP.NE.AND UP2, UPT, UR21, 0x1, UPT ;  /* 0x000000011500788c */ /* 0x000fe2000bf45270 */
[----:B------:R-:W-:Y:S02]  /*12d0*/  UMOV UR10, UR11 ;  /* 0x0000000b000a7c82 */ /* 0x000fe40008000000 */
[----:B------:R-:W-:Y:S01]  /*12e0*/  UMOV UR18, UR19 ;  /* 0x0000001300127c82 */ /* 0x000fe20008000000 */
[----:B------:R-:W-:Y:S02]  /*12f0*/  @UP0 USHF.R.U32.HI UR5, URZ, UR4, UR10 ;  /* 0x00000004ff050299 */ /* 0x000fe4000801160a */
[----:B------:R-:W-:Y:S02]  /*1300*/  UIMAD.WIDE.U32 UR22, UR24, UR15, URZ ;  /* 0x0000000f181672a5 */ /* 0x000fe4000f8e00ff */
[----:B------:R-:W-:-:S02]  /*1310*/  UIMAD.WIDE.U32 UR10, UR5, UR8, URZ ;  /* 0x00000008050a72a5 */ /* 0x000fc4000f8e00ff */
[----:B------:R-:W-:Y:S02]  /*1320*/  @UP1 USHF.R.U32.HI UR6, URZ, UR13, UR18 ;  /* 0x0000000dff061299 */ /* 0x000fe40008011612 */
[----:B------:R-:W-:Y:S02]  /*1330*/  UIMAD.WIDE.U32 UR16, UR20, UR12, URZ ;  /* 0x0000000c141072a5 */ /* 0x000fe4000f8e00ff */
[----:B------:R-:W-:Y:S01]  /*1340*/  UIMAD.WIDE.U32 UR18, UR6, UR8, URZ ;  /* 0x00000008061272a5 */ /* 0x000fe2000f8e00ff */
[----:B------:R-:W-:Y:S01]  /*1350*/  UMOV UR22, UR23 ;  /* 0x0000001700167c82 */ /* 0x000fe20008000000 */
[----:B------:R-:W-:Y:S01]  /*1360*/  UMOV UR10, UR11 ;  /* 0x0000000b000a7c82 */ /* 0x000fe20008000000 */
[----:B------:R-:W-:Y:S02]  /*1370*/  USHF.R.U32.HI UR22, URZ, UR4, UR22 ;  /* 0x00000004ff167299 */ /* 0x000fe40008011616 */
[----:B------:R-:W-:Y:S02]  /*1380*/  @UP2 USHF.R.U32.HI UR5, URZ, UR9, UR10 ;  /* 0x00000009ff052299 */ /* 0x000fe4000801160a */
[----:B------:R-:W-:Y:S01]  /*1390*/  UMOV UR7, UR19 ;  /* 0x0000001300077c82 */ /* 0x000fe20008000000 */
[----:B------:R-:W-:Y:S01]  /*13a0*/  UMOV UR16, UR17 ;  /* 0x0000001100107c82 */ /* 0x000fe20008000000 */
[----:B------:R-:W-:-:S02]  /*13b0*/  @UP2 USHF.R.U32.HI UR6, URZ, UR9, UR7 ;  /* 0x00000009ff062299 */ /* 0x000fc40008011607 */
[----:B------:R-:W-:Y:S02]  /*13c0*/  USHF.R.U32.HI UR13, URZ, UR13, UR16 ;  /* 0x0000000dff0d7299 */ /* 0x000fe40008011610 */
[----:B------:R-:W-:Y:S02]  /*13d0*/  USEL UR4, UR24, UR22, !UP0 ;  /* 0x0000001618047287 */ /* 0x000fe4000c000000 */
[----:B------:R-:W-:Y:S02]  /*13e0*/  UIMAD UR7, UR5, UR21, URZ ;  /* 0x00000015050772a4 */ /* 0x000fe4000f8e02ff */
[----:B------:R-:W-:Y:S02]  /*13f0*/  USEL UR5, UR20, UR13, !UP1 ;  /* 0x0000000d14057287 */ /* 0x000fe4000c800000 */
[----:B------:R-:W-:Y:S02]  /*1400*/  UIMAD UR12, UR6, UR21, URZ ;  /* 0x00000015060c72a4 */ /* 0x000fe4000f8e02ff */
[----:B------:R-:W-:-:S02]  /*1410*/  UISETP.GE.AND UP0, UPT, UR4, UR7, UPT ;  /* 0x000000070400728c */ /* 0x000fc4000bf06270 */
[----:B------:R-:W-:Y:S02]  /*1420*/  UIMAD.WIDE.U32 UR10, UR4, UR8, URZ ;  /* 0x00000008040a72a5 */ /* 0x000fe4000f8e00ff */
[----:B------:R-:W-:Y:S02]  /*1430*/  UISETP.GE.OR UP0, UPT, UR5, UR12, UP0 ;  /* 0x0000000c0500728c */ /* 0x000fe40008706670 */
[----:B------:R-:W-:Y:S02]  /*1440*/  UIMAD.WIDE.U32 UR12, UR5, UR8, URZ ;  /* 0x00000008050c72a5 */ /* 0x000fe4000f8e00ff */
[----:B------:R-:W-:Y:S01]  /*1450*/  UIADD3 UR10, UPT, UPT, -UR4, URZ, URZ ;  /* 0x000000ff040a7290 */ /* 0x000fe2000fffe1ff */
[----:B------:R-:W-:Y:S01]  /*1460*/  UMOV UR8, UR11 ;  /* 0x0000000b00087c82 */ /* 0x000fe20008000000 */
[----:B------:R-:W-:Y:S02]  /*1470*/  UIADD3 UR11, UPT, UPT, -UR5, URZ, URZ ;  /* 0x000000ff050b7290 */ /* 0x000fe4000fffe1ff */
[----:B------:R-:W-:-:S03]  /*1480*/  USHF.R.U32.HI UR8, URZ, UR9, UR8 ;  /* 0x00000009ff087299 */ /* 0x000fc60008011608 */
[----:B------:R-:W-:Y:S01]  /*1490*/  @!UP0 UMOV UR7, UR13 ;  /* 0x0000000d00078c82 */ /* 0x000fe20008000000 */
[----:B------:R-:W-:Y:S02]  /*14a0*/  UIMAD UR24, UR14, UR10, UR24 ;  /* 0x0000000a0e1872a4 */ /* 0x000fe4000f8e0218 */
[----:B------:R-:W-:Y:S02]  /*14b0*/  USEL UR8, UR4, UR8, !UP2 ;  /* 0x0000000804087287 */ /* 0x000fe4000d000000 */
[----:B------:R-:W-:Y:S02]  /*14c0*/  @!UP0 USHF.R.U32.HI UR7, URZ, UR9, UR7 ;  /* 0x00000009ff078299 */ /* 0x000fe40008011607 */
[----:B------:R-:W-:Y:S02]  /*14d0*/  UIADD3 UR9, UPT, UPT, -UR8, URZ, URZ ;  /* 0x000000ff08097290 */ /* 0x000fe4000fffe1ff */
[----:B------:R-:W-:Y:S02]  /*14e0*/  @!UP0 USEL UR7, UR5, UR7, !UP2 ;  /* 0x0000000705078287 */ /* 0x000fe4000d000000 */
[----:B------:R-:W-:-:S02]  /*14f0*/  UIMAD UR9, UR21, UR9, UR4 ;  /* 0x00000009150972a4 */ /* 0x000fc4000f8e0204 */
[----:B------:R-:W-:Y:S02]  /*1500*/  @!UP0 UIADD3 UR8, UPT, UPT, UR8, -UR7, URZ ;  /* 0x8000000708088290 */ /* 0x000fe4000fffe0ff */
[----:B------:R-:W-:Y:S02]  /*1510*/  @!UP0 UIMAD UR6, UR9, UR6, UR7 ;  /* 0x00000006090682a4 */ /* 0x000fe4000f8e0207 */
[----:B------:R-:W-:Y:S02]  /*1520*/  @!UP0 UIMAD UR4, UR8, UR21, UR5 ;  /* 0x00000015080482a4 */ /* 0x000fe4000f8e0205 */
[----:B------:R-:W-:Y:S02]  /*1530*/  UIMAD UR20, UR28, UR11, UR20 ;  /* 0x0000000b1c1472a4 */ /* 0x000fe4000f8e0214 */
[----:B------:R-:W-:Y:S01]  /*1540*/  UIMAD UR24, UR4, UR14, UR24 ;  /* 0x0000000e041872a4 */ /* 0x000fe2000f8e0218 */
[----:B------:R-:W-:Y:S02]  /*1550*/  @!UP0 UMOV UR5, UR6 ;  /* 0x0000000600058c82 */ /* 0x000fe40008000000 */
[----:B------:R-:W-:-:S12]  /*1560*/  UIMAD UR20, UR5, UR28, UR20 ;  /* 0x0000001c051472a4 */ /* 0x000fd8000f8e0214 */
.L_x_18:
[----:B------:R-:W-:Y:S02]  /*1570*/  UISETP.NE.AND UP1, UPT, UR29, 0x1, UPT ;  /* 0x000000011d00788c */ /* 0x000fe4000bf25270 */
[----:B------:R-:W-:Y:S02]  /*1580*/  ULOP3.LUT UR21, UR26, 0xffff, URZ, 0xc0, !UPT ;  /* 0x0000ffff1a157892 */ /* 0x000fe4000f8ec0ff */
[----:B------:R-:W-:Y:S02]  /*1590*/  UISETP.NE.AND UP0, UPT, UR25, 0x2, UPT ;  /* 0x000000021900788c */ /* 0x000fe4000bf05270 */
[----:B------:R-:W-:Y:S02]  /*15a0*/  ULOP3.LUT UR22, UR27, 0x1000, URZ, 0xc0, !UPT ;  /* 0x000010001b167892 */ /* 0x000fe4000f8ec0ff */
[----:B------:R-:W-:Y:S02]  /*15b0*/  ULOP3.LUT UR45, UR45, 0x40, URZ, 0xc0, !UPT ;  /* 0x000000402d2d7892 */ /* 0x000fe4000f8ec0ff */
[----:B------:R-:W-:Y:S01]  /*15c0*/  USHF.L.U32 UR21, UR30, UR21, URZ ;  /* 0x000000151e157299 */ /* 0x000fe200080006ff */
[----:B------:R-:W-:Y:S11]  /*15d0*/  BRA.U UP1, `(.L_x_19) ;  /* 0x0000000101447547 */ /* 0x000ff6000b800000 */
[----:B------:R-:W1:Y:S01]  /*15e0*/  LDCU.128 UR8, c[0x0][0xb10] ;  /* 0x00016200ff0877ac */ /* 0x000e620008000c00 */
[----:B------:R-:W2:Y:S01]  /*15f0*/  LDCU UR12, c[0x0][0xb0c] ;  /* 0x00016180ff0c77ac */ /* 0x000ea20008000800 */
[----:B------:R-:W3:Y:S01]  /*1600*/  LDCU UR13, c[0x0][0xb20] ;  /* 0x00016400ff0d77ac */ /* 0x000ee20008000800 */
[----:B-1----:R-:W-:Y:S02]  /*1610*/  UIMAD.WIDE.U32 UR6, UR20, UR8, URZ ;  /* 0x00000008140672a5 */ /* 0x002fe4000f8e00ff */
[----:B------:R-:W-:Y:S02]  /*1620*/  UIMAD.WIDE.U32 UR4, UR24, UR11, URZ ;  /* 0x0000000b180472a5 */ /* 0x000fe4000f8e00ff */
[----:B--2---:R-:W-:Y:S02]  /*1630*/  UISETP.NE.AND UP2, UPT, UR12, 0x1, UPT ;  /* 0x000000010c00788c */ /* 0x004fe4000bf45270 */
[----:B------:R-:W-:Y:S01]  /*1640*/  UISETP.NE.AND UP1, UPT, UR10, 0x1, UPT ;  /* 0x000000010a00788c */ /* 0x000fe2000bf25270 */
[----:B------:R-:W-:-:S02]  /*1650*/  UMOV UR6, UR7 ;  /* 0x0000000700067c82 */ /* 0x000fc40008000000 */
[----:B------:R-:W-:Y:S01]  /*1660*/  UMOV UR4, UR5 ;  /* 0x0000000500047c82 */ /* 0x000fe20008000000 */
[----:B------:R-:W-:Y:S02]  /*1670*/  USHF.R.U32.HI UR6, URZ, UR9, UR6 ;  /* 0x00000009ff067299 */ /* 0x000fe40008011606 */
[----:B---3--:R-:W-:Y:S02]  /*1680*/  USHF.R.U32.HI UR4, URZ, UR13, UR4 ;  /* 0x0000000dff047299 */ /* 0x008fe40008011604 */
[----:B------:R-:W-:Y:S02]  /*1690*/  USEL UR5, UR20, UR6, !UP2 ;  /* 0x0000000614057287 */ /* 0x000fe4000d000000 */
[----:B------:R-:W-:-:S04]  /*16a0*/  USEL UR4, UR24, UR4, !UP1 ;  /* 0x0000000418047287 */ /* 0x000fc8000c800000 */
[----:B------:R-:W-:Y:S02]  /*16b0*/  UIADD3 UR6, UPT, UPT, UR5, -UR4, URZ ;  /* 0x8000000405067290 */ /* 0x000fe4000fffe0ff */
[----:B------:R-:W-:Y:S02]  /*16c0*/  UIADD3 UR4, UPT, UPT, -UR5, UR4, URZ ;  /* 0x0000000405047290 */ /* 0x000fe4000fffe1ff */
[----:B------:R-:W-:Y:S02]  /*16d0*/  UIMAD UR24, UR6, UR10, UR24 ;  /* 0x0000000a061872a4 */ /* 0x000fe4000f8e0218 */
[----:B------:R-:W-:-:S12]  /*16e0*/  UIMAD UR20, UR4, UR12, UR20 ;  /* 0x0000000c041472a4 */ /* 0x000fd8000f8e0214 */
.L_x_19:
[----:B------:R-:W-:Y:S05]  /*16f0*/  BRA.U !UP5, `(.L_x_20) ;  /* 0x000000010d0c7547 */ /* 0x000fea000b800000 */
[----:B------:R-:W-:Y:S01]  /*1700*/  UCGABAR_WAIT ;  /* 0x0000000000007dc7 */ /* 0x000fe20008000000 */
[----:B------:R-:W-:Y:S01]  /*1710*/  CCTL.IVALL ;  /* 0x00000000ff00798f */ /* 0x000fe20002000000 */
[----:B------:R-:W-:Y:S05]  /*1720*/  BRA `(.L_x_21) ;  /* 0x0000000000047947 */ /* 0x000fea0003800000 */
.L_x_20:
[----:B------:R-:W-:Y:S06]  /*1730*/  BAR.SYNC.DEFER_BLOCKING 0x0 ;  /* 0x0000000000007b1d */ /* 0x000fec0000010000 */
.L_x_21:
[----:B------:R-:W-:Y:S05]  /*1740*/  BRA.U UP0, `(.L_x_22) ;  /* 0x0000001100b87547 */ /* 0x000fea000b800000 */
[----:B------:R-:W1:Y:S01]  /*1750*/  LDCU UR6, c[0x0][0x38c] ;  /* 0x00007180ff0677ac */ /* 0x000e620008000800 */
[----:B------:R-:W-:Y:S01]  /*1760*/  PLOP3.LUT P1, PT, PT, PT, UP3, 0x80, 0x8 ;  /* 0x000000000008781c */ /* 0x000fe20003f2f038 */
[----:B------:R-:W-:Y:S01]  /*1770*/  IMAD.MOV.U32 R12, RZ, RZ, 0x1 ;  /* 0x00000001ff0c7424 */ /* 0x000fe200078e00ff */
[----:B------:R-:W-:Y:S02]  /*1780*/  ISETP.NE.AND P2, PT, R0, RZ, P3 ;  /* 0x000000ff0000720c */ /* 0x000fe40001f45270 */
[----:B------:R-:W-:Y:S02]  /*1790*/  CS2R R10, SRZ ;  /* 0x00000000000a7805 */ /* 0x000fe4000001ff00 */
[----:B------:R-:W-:Y:S01]  /*17a0*/  PLOP3.LUT P1, PT, P1, PT, PT, 0x8, 0x80 ;  /* 0x000000000080781c */ /* 0x000fe20000f2e170 */
[----:B------:R-:W-:Y:S01]  /*17b0*/  IMAD.MOV.U32 R9, RZ, RZ, RZ ;  /* 0x000000ffff097224 */ /* 0x000fe200078e00ff */
[----:B------:R-:W2:Y:S01]  /*17c0*/  LDCU UR38, c[0x0][0x370] ;  /* 0x00006e00ff2677ac */ /* 0x000ea20008000800 */
[----:B------:R-:W-:Y:S01]  /*17d0*/  IMAD.MOV.U32 R8, RZ, RZ, 0x1 ;  /* 0x00000001ff087424 */ /* 0x000fe200078e00ff */
[----:B------:R-:W3:Y:S01]  /*17e0*/  LDCU.64 UR26, c[0x0][0x348] ;  /* 0x00006900ff1a77ac */ /* 0x000ee20008000a00 */
[----:B------:R-:W-:Y:S01]  /*17f0*/  ULEA.HI UR43, UR22, UR45, URZ, 0x19 ;  /* 0x0000002d162b7291 */ /* 0x000fe2000f8fc8ff */
[----:B------:R-:W4:Y:S01]  /*1800*/  LDCU UR37, c[0x0][0x374] ;  /* 0x00006e80ff2577ac */ /* 0x000f220008000800 */
[----:B-1----:R-:W-:-:S02]  /*1810*/  UIADD3 UR5, UPT, UPT, UR6, 0x7f, URZ ;  /* 0x0000007f06057890 */ /* 0x002fc4000fffe0ff */
[----:B------:R-:W-:Y:S02]  /*1820*/  UIADD3 UR47, UPT, UPT, UR6, 0xfe, URZ ;  /* 0x000000fe062f7890 */ /* 0x000fe4000fffe0ff */
[----:B------:R-:W-:Y:S01]  /*1830*/  USHF.R.S32.HI UR4, URZ, 0x1f, UR5 ;  /* 0x0000001fff047899 */ /* 0x000fe20008011405 */
[----:B------:R-:W-:-:S03]  /*1840*/  UMOV UR7, URZ ;  /* 0x000000ff00077c82 */ /* 0x000fc60008000000 */
[----:B------:R-:W-:Y:S02]  /*1850*/  ULEA.HI UR4, UR4, UR5, URZ, 0x7 ;  /* 0x0000000504047291 */ /* 0x000fe4000f8f38ff */
[----:B------:R-:W-:Y:S02]  /*1860*/  UIADD3 UR5, UPT, UPT, UR6, -0x1, URZ ;  /* 0xffffffff06057890 */ /* 0x000fe4000fffe0ff */
[----:B------:R-:W-:Y:S02]  /*1870*/  USHF.R.S32.HI UR40, URZ, 0x7, UR4 ;  /* 0x00000007ff287899 */ /* 0x000fe40008011404 */
[----:B------:R-:W-:Y:S02]  /*1880*/  UISETP.GE.U32.AND UP1, UPT, UR5, -0xff, UPT ;  /* 0xffffff010500788c */ /* 0x000fe4000bf26070 */
[----:B------:R-:W-:-:S04]  /*1890*/  UISETP.LT.U32.AND UP0, UPT, UR40, 0x3, UPT ;  /* 0x000000032800788c */ /* 0x000fc8000bf01070 */
[----:B------:R-:W-:Y:S02]  /*18a0*/  USEL UR39, UR40, 0x3, UP0 ;  /* 0x0000000328277887 */ /* 0x000fe40008000000 */
[----:B------:R-:W-:Y:S02]  /*18b0*/  UISETP.NE.AND UP0, UPT, UR25, URZ, UPT ;  /* 0x000000ff1900728c */ /* 0x000fe4000bf05270 */
[----:B------:R-:W-:Y:S02]  /*18c0*/  UIADD3 UR4, UPT, UPT, UR39, -0x1, URZ ;  /* 0xffffffff27047890 */ /* 0x000fe4000fffe0ff */
[----:B------:R-:W-:Y:S02]  /*18d0*/  @UP1 UIADD3 UR4, UPT, UPT, UR39, URZ, URZ ;  /* 0x000000ff27041290 */ /* 0x000fe4000fffe0ff */
[----:B------:R-:W-:Y:S02]  /*18e0*/  USEL UR23, UR41, 0x2, UP0 ;  /* 0x0000000229177887 */ /* 0x000fe40008000000 */
[----:B------:R-:W-:-:S02]  /*18f0*/  UIADD3 UR44, UPT, UPT, UR40, -UR39, URZ ;  /* 0x80000027282c7290 */ /* 0x000fc4000fffe0ff */
[----:B------:R-:W-:Y:S02]  /*1900*/  UIADD3 UR25, UPT, UPT, UR4, 0x1, URZ ;  /* 0x0000000104197890 */ /* 0x000fe4000fffe0ff */
[----:B--234-:R-:W-:-:S12]  /*1910*/  UIADD3 UR41, UPT, UPT, -UR4, URZ, URZ ;  /* 0x000000ff04297290 */ /* 0x01cfd8000fffe1ff */
.L_x_42:
[----:B------:R-:W-:Y:S01]  /*1920*/  UISETP.NE.AND UP0, UPT, UR46, URZ, UPT ;  /* 0x000000ff2e00728c */ /* 0x000fe2000bf05270 */
[----:B-1----:R-:W1:Y:S08]  /*1930*/  S2UR UR46, SR_CgaCtaId ;  /* 0x00000000002e79c3 */ /* 0x002e700000008800 */
[----:B------:R-:W-:Y:S05]  /*1940*/  BRA.U UP0, `(.L_x_23) ;  /* 0x0000000100347547 */ /* 0x000fea000b800000 */
[----:B------:R-:W2:Y:S01]  /*1950*/  S2R R0, SR_CgaCtaId ;  /* 0x0000000000007919 */ /* 0x000ea20000008800 */
[----:B------:R-:W-:Y:S02]  /*1960*/  MOV R3, 0x400 ;  /* 0x0000040000037802 */ /* 0x000fe40000000f00 */
[----:B------:R-:W-:Y:S02]  /*1970*/  SHF.L.U32 R2, R8, 0x1f, RZ ;  /* 0x0000001f08027819 */ /* 0x000fe400000006ff */
[----:B--2---:R-:W-:-:S05]  /*1980*/  LEA R0, R0, R3, 0x18 ;  /* 0x0000000300007211 */ /* 0x004fca00078ec0ff */
[----:B------:R-:W-:-:S04]  /*1990*/  IMAD R3, R9, 0x8, R0 ;  /* 0x0000000809037824 */ /* 0x000fc800078e0200 */
[----:B------:R-:W2:Y:S02]  /*19a0*/  SYNCS.PHASECHK.TRANS64.TRYWAIT P0, [R3+URZ+0xd0], R2 ;  /* 0x0000d002030075a7 */ /* 0x000ea400080011ff */
[----:B--2---:R-:W-:Y:S05]  /*19b0*/  @!P0 BRA `(.L_x_24) ;  /* 0x0000006400348947 */ /* 0x004fea0003800000 */
.L_x_122:
[----:B------:R-:W-:Y:S01]  /*19c0*/  VIADD R9, R9, 0x1 ;  /* 0x0000000109097836 */ /* 0x000fe20000000000 */
[----:B------:R2:W-:Y:S04]  /*19d0*/  SYNCS.ARRIVE.TRANS64.A1T0 RZ, [R3+URZ+0xc0], RZ ;  /* 0x0000c0ff03ff79a7 */ /* 0x0005e800081000ff */
[----:B------:R-:W-:-:S04]  /*19e0*/  ISETP.NE.AND P0, PT, R9, 0x2, PT ;  /* 0x000000020900780c */ /* 0x000fc80003f05270 */
[----:B------:R-:W-:Y:S02]  /*19f0*/  SEL R9, R9, RZ, P0 ;  /* 0x000000ff09097207 */ /* 0x000fe40000000000 */
[----:B--2---:R-:W-:-:S04]  /*1a00*/  SEL R3, RZ, 0x1, P0 ;  /* 0x00000001ff037807 */ /* 0x004fc80000000000 */
[----:B------:R-:W-:-:S07]  /*1a10*/  LOP3.LUT R8, R8, R3, RZ, 0x3c, !PT ;  /* 0x0000000308087212 */ /* 0x000fce00078e3cff */
.L_x_23:
[----:B------:R-:W-:Y:S01]  /*1a20*/  UMOV UR6, 0x400 ;  /* 0x0000040000067882 */ /* 0x000fe20000000000 */
[----:B------:R-:W-:Y:S01]  /*1a30*/  SHF.L.U32 R0, R12, 0x1f, RZ ;  /* 0x0000001f0c007819 */ /* 0x000fe200000006ff */
[----:B-1----:R-:W-:Y:S02]  /*1a40*/  ULEA UR6, UR46, UR6, 0x18 ;  /* 0x000000062e067291 */ /* 0x002fe4000f8ec0ff */
[----:B------:R-:W-:Y:S02]  /*1a50*/  UISETP.GE.U32.AND UP0, UPT, UR47, 0xff, UPT ;  /* 0x000000ff2f00788c */ /* 0x000fe4000bf06070 */
[----:B------:R-:W-:Y:S02]  /*1a60*/  ULEA UR4, UR7, UR6, 0x3 ;  /* 0x0000000607047291 */ /* 0x000fe4000f8e18ff */
[----:B------:R-:W-:Y:S01]  /*1a70*/  ULEA UR11, UR24, UR45, 0x7 ;  /* 0x0000002d180b7291 */ /* 0x000fe2000f8e38ff */
[----:B------:R-:W-:-:S06]  /*1a80*/  UMOV UR13, URZ ;  /* 0x000000ff000d7c82 */ /* 0x000fcc0008000000 */
[----:B------:R1:W2:Y:S01]  /*1a90*/  SYNCS.PHASECHK.TRANS64.TRYWAIT P0, [UR4+0x18], R0 ;  /* 0x00001800ff0075a7 */ /* 0x0002a20008001104 */
[----:B------:R-:W-:-:S04]  /*1aa0*/  ULEA.HI UR4, UR20, UR20, URZ, 0x1 ;  /* 0x0000001414047291 */ /* 0x000fc8000f8f08ff */
[----:B------:R-:W-:-:S04]  /*1ab0*/  USHF.L.U32 UR4, UR4, 0x6, URZ ;  /* 0x0000000604047899 */ /* 0x000fc800080006ff */
[----:B------:R-:W-:-:S04]  /*1ac0*/  ULOP3.LUT UR35, UR4, 0xffffff80, URZ, 0xc0, !UPT ;  /* 0xffffff8004237892 */ /* 0x000fc8000f8ec0ff */
[----:B------:R-:W-:Y:S01]  /*1ad0*/  UIADD3 UR35, UPT, UPT, UR43, UR35, URZ ;  /* 0x000000232b237290 */ /* 0x000fe2000fffe0ff */
[----:B------:R-:W-:Y:S11]  /*1ae0*/  BRA.U !UP0, `(.L_x_25) ;  /* 0x0000000108c47547 */ /* 0x000ff6000b800000 */
[----:B------:R-:W-:Y:S01]  /*1af0*/  UMOV UR16, UR41 ;  /* 0x0000002900107c82 */ /* 0x000fe20008000000 */
[----:B------:R-:W-:Y:S01]  /*1b00*/  UMOV UR4, UR7 ;  /* 0x0000000700047c82 */ /* 0x000fe20008000000 */
[----:B------:R-:W-:-:S05]  /*1b10*/  UMOV UR34, URZ ;  /* 0x000000ff00227c82 */ /* 0x000fca0008000000 */
.L_x_31:
[----:B------:R-:W-:Y:S01]  /*1b20*/  ULEA UR33, UR4, UR6, 0x3 ;  /* 0x0000000604217291 */ /* 0x000fe2000f8e18ff */
[----:B------:R-:W-:Y:S01]  /*1b30*/  @P3 MOV R2, 0x8000 ;  /* 0x0000800000023802 */ /* 0x000fe20000000f00 */
[----:B--234-:R-:W-:Y:S10]  /*1b40*/  @P0 BRA `(.L_x_26) ;  /* 0x00000000000c0947 */ /* 0x01cff40003800000 */
[----:B------:R-:W-:-:S04]  /*1b50*/  SHF.L.U32 R3, R12, 0x1f, RZ ;  /* 0x0000001f0c037819 */ /* 0x000fc800000006ff */
[----:B------:R-:W2:Y:S02]  /*1b60*/  SYNCS.PHASECHK.TRANS64.TRYWAIT P0, [UR33+0x18], R3 ;  /* 0x00001803ff0075a7 */ /* 0x000ea40008001121 */
[----:B--2---:R-:W-:Y:S05]  /*1b70*/  @!P0 BRA `(.L_x_27) ;  /* 0x0000006000d88947 */ /* 0x004fea0003800000 */
.L_x_26:
[----:B------:R2:W-:Y:S01]  /*1b80*/  @P3 SYNCS.ARRIVE.TRANS64 RZ, [UR33], R2 ;  /* 0x00000002ffff39a7 */ /* 0x0005e20008000021 */
[----:B------:R-:W-:Y:S02]  /*1b90*/  ULOP3.LUT UR5, UR23, 0x2, URZ, 0xfc, !UPT ;  /* 0x0000000217057892 */ /* 0x000fe4000f8efcff */
[----:B------:R-:W-:Y:S02]  /*1ba0*/  UIADD3 UR16, UPT, UPT, UR16, 0x1, URZ ;  /* 0x0000000110107890 */ /* 0x000fe4000fffe0ff */
[----:B------:R-:W-:Y:S02]  /*1bb0*/  UISETP.NE.AND UP0, UPT, UR5, 0x2, UPT ;  /* 0x000000020500788c */ /* 0x000fe4000bf05270 */
[----:B------:R-:W-:-:S07]  /*1bc0*/  UISETP.NE.AND UP2, UPT, UR16, 0x1, UPT ;  /* 0x000000011000788c */ /* 0x000fce000bf45270 */
[----:B------:R-:W-:Y:S05]  /*1bd0*/  BRA.U UP0, `(.L_x_28) ;  /* 0x0000000100047547 */ /* 0x000fea000b800000 */
[----:B------:R-:W-:Y:S05]  /*1be0*/  BPT.TRAP 0x1 ;  /* 0x000000040000795c */ /* 0x000fea0000300000 */
.L_x_28:
[----:B------:R-:W-:Y:S04]  /*1bf0*/  BSSY.RECONVERGENT B0, `(.L_x_29) ;  /* 0x0000003000007945 */ /* 0x000fe80003800200 */
[----:B------:R-:W-:Y:S05]  /*1c00*/  @!P2 BRA `(.L_x_30) ;  /* 0x000000000004a947 */ /* 0x000fea0003800000 */
[----:B------:R-:W-:Y:S05]  /*1c10*/  BPT.TRAP 0x1 ;  /* 0x000000040000795c */ /* 0x000fea0000300000 */
.L_x_30:
[----:B------:R-:W-:Y:S05]  /*1c20*/  BSYNC.RECONVERGENT B0 ;  /* 0x0000000000007941 */ /* 0x000fea0003800200 */
.L_x_29:
[----:B------:R-:W-:Y:S02]  /*1c30*/  UIADD3 UR5, UPT, UPT, UR4, 0x1, URZ ;  /* 0x0000000104057890 */ /* 0x000fe4000fffe0ff */
[----:B------:R-:W-:Y:S02]  /*1c40*/  UIADD3 UR14, UP1, UPT, UR26, 0x80, URZ ;  /* 0x000000801a0e7890 */ /* 0x000fe4000ff3e0ff */
[----:B------:R-:W-:Y:S02]  /*1c50*/  UISETP.NE.AND UP0, UPT, UR5, 0x3, UPT ;  /* 0x000000030500788c */ /* 0x000fe4000bf05270 */
[----:B------:R-:W-:Y:S02]  /*1c60*/  ULOP3.LUT UR33, UR33, 0xfefffff8, URZ, 0xc0, !UPT ;  /* 0xfefffff821217892 */ /* 0x000fe4000f8ec0ff */
[----:B------:R-:W-:Y:S02]  /*1c70*/  USEL UR8, URZ, 0x1, UP0 ;  /* 0x00000001ff087887 */ /* 0x000fe40008000000 */
[----:B------:R-:W-:-:S02]  /*1c80*/  USEL UR7, UR5, URZ, UP0 ;  /* 0x000000ff05077287 */ /* 0x000fc40008000000 */
[----:B------:R-:W-:Y:S02]  /*1c90*/  UIADD3.X UR15, UPT, UPT, URZ, UR27, URZ, UP1, !UPT ;  /* 0x0000001bff0f7290 */ /* 0x000fe40008ffe4ff */
[----:B------:R-:W-:Y:S01]  /*1ca0*/  ULEA UR5, UR7, UR6, 0x3 ;  /* 0x0000000607057291 */ /* 0x000fe2000f8e18ff */
[----:B------:R-:W-:Y:S01]  /*1cb0*/  LOP3.LUT R12, R12, UR8, RZ, 0x3c, !PT ;  /* 0x000000080c0c7c12 */ /* 0x000fe2000f8e3cff */
[----:B------:R-:W-:Y:S02]  /*1cc0*/  USHF.L.U32 UR8, UR4, 0xd, URZ ;  /* 0x0000000d04087899 */ /* 0x000fe400080006ff */
[----:B------:R-:W-:Y:S01]  /*1cd0*/  UIADD3 UR4, UP0, UPT, UR26, 0x180, URZ ;  /* 0x000001801a047890 */ /* 0x000fe2000ff1e0ff */
[----:B-1----:R-:W-:Y:S01]  /*1ce0*/  SHF.L.U32 R0, R12, 0x1f, RZ ;  /* 0x0000001f0c007819 */ /* 0x002fe200000006ff */
[----:B------:R-:W-:Y:S02]  /*1cf0*/  ULOP3.LUT UR32, UR8, UR22, URZ, 0xfc, !UPT ;  /* 0x0000001608207292 */ /* 0x000fe4000f8efcff */
[----:B------:R-:W-:Y:S01]  /*1d00*/  UPRMT UR13, URZ, 0x5410, UR21 ;  /* 0x00005410ff0d7896 */ /* 0x000fe20008000015 */
[----:B------:R3:W4:Y:S01]  /*1d10*/  SYNCS.PHASECHK.TRANS64.TRYWAIT P0, [UR5+0x18], R0 ;  /* 0x00001800ff0075a7 */ /* 0x0007220008001105 */
[----:B------:R-:W-:-:S02]  /*1d20*/  UIADD3 UR32, UPT, UPT, UR6, 0x4300, UR32 ;  /* 0x0000430006207890 */ /* 0x000fc4000fffe020 */
[----:B------:R-:W-:Y:S02]  /*1d30*/  UIADD3 UR8, UPT, UPT, UR6, 0xa300, UR8 ;  /* 0x0000a30006087890 */ /* 0x000fe4000fffe008 */
[----:B------:R-:W-:Y:S01]  /*1d40*/  UIADD3.X UR5, UPT, UPT, URZ, UR27, URZ, UP0, !UPT ;  /* 0x0000001bff057290 */ /* 0x000fe200087fe4ff */
[----:B------:R-:W-:Y:S01]  /*1d50*/  UMOV UR18, 0x0 ;  /* 0x0000000000127882 */ /* 0x000fe20000000000 */
[----:B------:R-:W-:Y:S01]  /*1d60*/  UMOV UR19, 0x10000000 ;  /* 0x1000000000137882 */ /* 0x000fe20000000000 */
[----:B------:R-:W-:Y:S01]  /*1d70*/  UMOV UR10, UR34 ;  /* 0x00000022000a7c82 */ /* 0x000fe20008000000 */
[----:B------:R-:W-:Y:S01]  /*1d80*/  UMOV UR12, UR36 ;  /* 0x00000024000c7c82 */ /* 0x000fe20008000000 */
[----:B------:R-:W-:Y:S01]  /*1d90*/  UMOV UR9, UR33 ;  /* 0x0000002100097c82 */ /* 0x000fe20008000000 */
[----:B------:R1:W-:Y:S03]  /*1da0*/  UTMALDG.3D.MULTICAST.2CTA [UR32], [UR14], UR13, desc[UR18] ;  /* 0x000012200e0073b4 */ /* 0x0003e6000821180d */
[----:B------:R2:W-:Y:S01]  /*1db0*/  UTMALDG.3D.2CTA [UR8], [UR4], desc[UR18] ;  /* 0x00001208040075b4 */ /* 0x0005e20008211000 */
[----:B-1----:R-:W-:Y:S01]  /*1dc0*/  UIADD3 UR34, UPT, UPT, UR34, 0x80, URZ ;  /* 0x0000008022227890 */ /* 0x002fe2000fffe0ff */
[----:B------:R-:W-:Y:S01]  /*1dd0*/  UMOV UR13, UR25 ;  /* 0x00000019000d7c82 */ /* 0x000fe20008000000 */
[----:B--2---:R-:W-:Y:S01]  /*1de0*/  UMOV UR4, UR7 ;  /* 0x0000000700047c82 */ /* 0x004fe20008000000 */
[----:B------:R-:W-:Y:S09]  /*1df0*/  BRA.U UP2, `(.L_x_31) ;  /* 0xfffffffd02487547 */ /* 0x000ff2000b83ffff */
.L_x_25:
[----:B------:R-:W-:Y:S01]  /*1e00*/  ULEA UR4, UR7, UR6, 0x3 ;  /* 0x0000000607047291 */ /* 0x000fe2000f8e18ff */
[----:B-1-3--:R-:W-:Y:S01]  /*1e10*/  SHF.L.U32 R0, R12, 0x1f, RZ ;  /* 0x0000001f0c007819 */ /* 0x00afe200000006ff */
[----:B------:R-:W-:Y:S01]  /*1e20*/  @!P1 SYNCS.ARRIVE.TRANS64.A1T0 RZ, [UR6+0x58], RZ ;  /* 0x000058ffffff99a7 */ /* 0x000fe20008100006 */
[----:B------:R-:W-:-:S06]  /*1e30*/  UISETP.GT.AND UP0, UPT, UR40, UR39, UPT ;  /* 0x000000272800728c */ /* 0x000fcc000bf04270 */
[----:B--2-4-:R1:W2:Y:S03]  /*1e40*/  SYNCS.PHASECHK.TRANS64.TRYWAIT P0, [UR4+0x18], R0 ;  /* 0x00001800ff0075a7 */ /* 0x0142a60008001104 */
[----:B------:R-:W-:Y:S05]  /*1e50*/  BRA.U !UP0, `(.L_x_32) ;  /* 0x0000000108c47547 */ /* 0x000fea000b800000 */
[----:B------:R-:W-:Y:S01]  /*1e60*/  UIADD3 UR24, UPT, UPT, UR44, UR13, URZ ;  /* 0x0000000d2c187290 */ /* 0x000fe2000fffe0ff */
[----:B------:R-:W-:-:S11]  /*1e70*/  UMOV UR4, UR7 ;  /* 0x0000000700047c82 */ /* 0x000fd60008000000 */
.L_x_38:
[----:B------:R-:W-:Y:S01]  /*1e80*/  ULEA UR17, UR4, UR6, 0x3 ;  /* 0x0000000604117291 */ /* 0x000fe2000f8e18ff */
[----:B--2---:R-:W-:Y:S01]  /*1e90*/  @P3 MOV R2, 0x8000 ;  /* 0x0000800000023802 */ /* 0x004fe20000000f00 */
[----:B--2-4-:R-:W-:Y:S10]  /*1ea0*/  @P0 BRA `(.L_x_33) ;  /* 0x00000000000c0947 */ /* 0x014ff40003800000 */
[----:B------:R-:W-:-:S04]  /*1eb0*/  SHF.L.U32 R3, R12, 0x1f, RZ ;  /* 0x0000001f0c037819 */ /* 0x000fc800000006ff */
[----:B------:R-:W2:Y:S02]  /*1ec0*/  SYNCS.PHASECHK.TRANS64.TRYWAIT P0, [UR17+0x18], R3 ;  /* 0x00001803ff0075a7 */ /* 0x000ea40008001111 */
[----:B--2---:R-:W-:Y:S05]  /*1ed0*/  @!P0 BRA `(.L_x_34) ;  /* 0x0000006000188947 */ /* 0x004fea0003800000 */
.L_x_33:
[----:B------:R2:W-:Y:S01]  /*1ee0*/  @P3 SYNCS.ARRIVE.TRANS64 RZ, [UR17], R2 ;  /* 0x00000002ffff39a7 */ /* 0x0005e20008000011 */
[----:B------:R-:W-:-:S04]  /*1ef0*/  ULOP3.LUT UR5, UR23, 0x2, URZ, 0xfc, !UPT ;  /* 0x0000000217057892 */ /* 0x000fc8000f8efcff */
[----:B------:R-:W-:-:S09]  /*1f00*/  UISETP.NE.AND UP0, UPT, UR5, 0x2, UPT ;  /* 0x000000020500788c */ /* 0x000fd2000bf05270 */
[----:B------:R-:W-:Y:S05]  /*1f10*/  BRA.U UP0, `(.L_x_35) ;  /* 0x0000000100047547 */ /* 0x000fea000b800000 */
[----:B------:R-:W-:Y:S05]  /*1f20*/  BPT.TRAP 0x1 ;  /* 0x000000040000795c */ /* 0x000fea0000300000 */
.L_x_35:
[----:B------:R-:W-:Y:S04]  /*1f30*/  BSSY.RECONVERGENT B0, `(.L_x_36) ;  /* 0x0000003000007945 */ /* 0x000fe80003800200 */
[----:B------:R-:W-:Y:S05]  /*1f40*/  @!P2 BRA `(.L_x_37) ;  /* 0x000000000004a947 */ /* 0x000fea0003800000 */
[----:B------:R-:W-:Y:S05]  /*1f50*/  BPT.TRAP 0x1 ;  /* 0x000000040000795c */ /* 0x000fea0000300000 */
.L_x_37:
[----:B------:R-:W-:Y:S05]  /*1f60*/  BSYNC.RECONVERGENT B0 ;  /* 0x0000000000007941 */ /* 0x000fea0003800200 */
.L_x_36:
[----:B------:R-:W-:Y:S02]  /*1f70*/  UIADD3 UR5, UPT, UPT, UR4, 0x1, URZ ;  /* 0x0000000104057890 */ /* 0x000fe4000fffe0ff */
[----:B------:R-:W-:Y:S02]  /*1f80*/  USHF.L.U32 UR18, UR13, 0x7, URZ ;  /* 0x000000070d127899 */ /* 0x000fe400080006ff */
[----:B------:R-:W-:Y:S02]  /*1f90*/  UISETP.NE.AND UP0, UPT, UR5, 0x3, UPT ;  /* 0x000000030500788c */ /* 0x000fe4000bf05270 */
[----:B------:R-:W-:Y:S02]  /*1fa0*/  ULOP3.LUT UR17, UR17, 0xfefffff8, URZ, 0xc0, !UPT ;  /* 0xfefffff811117892 */ /* 0x000fe4000f8ec0ff */
[----:B------:R-:W-:Y:S02]  /*1fb0*/  USEL UR8, URZ, 0x1, UP0 ;  /* 0x00000001ff087887 */ /* 0x000fe40008000000 */
[----:B------:R-:W-:-:S02]  /*1fc0*/  USEL UR7, UR5, URZ, UP0 ;  /* 0x000000ff05077287 */ /* 0x000fc40008000000 */
[----:B------:R-:W-:Y:S02]  /*1fd0*/  UIADD3 UR14, UP0, UPT, UR26, 0x180, URZ ;  /* 0x000001801a0e7890 */ /* 0x000fe4000ff1e0ff */
        /* <DEDUP_REMOVED lines=9> */
[----:B------:R-:W-:Y:S02]  /*2070*/  UIADD3.X UR5, UPT, UPT, URZ, UR27, URZ, UP1, !UPT ;  /* 0x0000001bff057290 */ /* 0x000fe40008ffe4ff */
[----:B------:R-:W-:Y:S02]  /*2080*/  UIADD3 UR8, UPT, UPT, UR6, 0xa300, UR8 ;  /* 0x0000a30006087890 */ /* 0x000fe4000fffe008 */
[----:B------:R-:W-:Y:S01]  /*2090*/  UIADD3.X UR15, UPT, UPT, URZ, UR27, URZ, UP0, !UPT ;  /* 0x0000001bff0f7290 */ /* 0x000fe200087fe4ff */
[----:B------:R-:W-:Y:S01]  /*20a0*/  UMOV UR28, 0x0 ;  /* 0x00000000001c7882 */ /* 0x000fe20000000000 */
[----:B------:R-:W-:Y:S01]  /*20b0*/  UMOV UR29, 0x10000000 ;  /* 0x10000000001d7882 */ /* 0x000fe20000000000 */
[----:B------:R-:W-:Y:S01]  /*20c0*/  UMOV UR19, UR35 ;  /* 0x0000002300137c82 */ /* 0x000fe20008000000 */
[----:B------:R-:W-:Y:S01]  /*20d0*/  UMOV UR20, UR36 ;  /* 0x0000002400147c82 */ /* 0x000fe20008000000 */
[----:B------:R-:W-:Y:S01]  /*20e0*/  UMOV UR12, UR36 ;  /* 0x00000024000c7c82 */ /* 0x000fe20008000000 */
[----:B------:R1:W-:Y:S01]  /*20f0*/  UTMALDG.3D.MULTICAST.2CTA [UR16], [UR4], UR10, desc[UR28] ;  /* 0x00001c10040073b4 */ /* 0x0003e2000821180a */
[----:B------:R-:W-:Y:S01]  /*2100*/  UMOV UR9, UR17 ;  /* 0x0000001100097c82 */ /* 0x000fe20008000000 */
[----:B------:R-:W-:-:S04]  /*2110*/  UIADD3 UR13, UPT, UPT, UR13, 0x1, URZ ;  /* 0x000000010d0d7890 */ /* 0x000fc8000fffe0ff */
[----:B------:R-:W-:Y:S01]  /*2120*/  UISETP.NE.AND UP0, UPT, UR13, UR24, UPT ;  /* 0x000000180d00728c */ /* 0x000fe2000bf05270 */
[----:B-1----:R-:W-:Y:S01]  /*2130*/  UMOV UR10, UR18 ;  /* 0x00000012000a7c82 */ /* 0x002fe20008000000 */
[----:B------:R-:W-:Y:S01]  /*2140*/  UMOV UR4, UR7 ;  /* 0x0000000700047c82 */ /* 0x000fe20008000000 */
[----:B------:R3:W-:Y:S06]  /*2150*/  UTMALDG.3D.2CTA [UR8], [UR14], desc[UR28] ;  /* 0x00001c080e0075b4 */ /* 0x0007ec0008211000 */
[----:B---3--:R-:W-:Y:S05]  /*2160*/  BRA.U UP0, `(.L_x_38) ;  /* 0xfffffffd00447547 */ /* 0x008fea000b83ffff */
.L_x_32:
[C---:B------:R-:W-:Y:S01]  /*2170*/  LEA R3, R11.reuse, UR6, 0x3 ;  /* 0x000000060b037c11 */ /* 0x040fe2000f8e18ff */
[----:B------:R-:W-:Y:S01]  /*2180*/  NOP ;  /* 0x0000000000007918 */ /* 0x000fe20000000000 */
[----:B-1----:R-:W-:Y:S02]  /*2190*/  SHF.L.U32 R0, R10, 0x1f, RZ ;  /* 0x0000001f0a007819 */ /* 0x002fe400000006ff */
[----:B------:R-:W-:Y:S02]  /*21a0*/  LEA R5, R11, UR6, 0x4 ;  /* 0x000000060b057c11 */ /* 0x000fe4000f8e20ff */
[----:B--2-4-:R-:W1:Y:S02]  /*21b0*/  SYNCS.PHASECHK.TRANS64.TRYWAIT P0, [R3+URZ+0x60], R0 ;  /* 0x00006000030075a7 */ /* 0x014e6400080011ff */
[----:B-1----:R-:W-:Y:S05]  /*21c0*/  @!P0 BRA `(.L_x_39) ;  /* 0x0000005c00748947 */ /* 0x002fea0003800000 */
.L_x_125:
[----:B------:R-:W2:Y:S01]  /*21d0*/  LDS.128 R4, [R5+0xf0] ;  /* 0x0000f00005047984 */ /* 0x000ea20000000c00 */
[----:B------:R-:W-:Y:S01]  /*21e0*/  UISETP.GE.AND UP0, UPT, UR42, 0x1, UPT ;  /* 0x000000012a00788c */ /* 0x000fe2000bf06270 */
[----:B------:R-:W-:Y:S01]  /*21f0*/  @!PT LDS RZ, [RZ] ;  /* 0x00000000fffff984 */ /* 0x000fe20000000800 */
[----:B------:R-:W-:Y:S01]  /*2200*/  @!PT LDS RZ, [RZ] ;  /* 0x00000000fffff984 */ /* 0x000fe20000000800 */
[----:B------:R-:W-:Y:S01]  /*2210*/  @!PT LDS RZ, [RZ] ;  /* 0x00000000fffff984 */ /* 0x000fe20000000800 */
[----:B------:R-:W-:Y:S01]  /*2220*/  @!PT LDS RZ, [RZ] ;  /* 0x00000000fffff984 */ /* 0x000fe20000000800 */
[----:B------:R3:W-:Y:S06]  /*2230*/  MEMBAR.ALL.CTA ;  /* 0x0000000000007992 */ /* 0x0007ec0000008000 */
[----:B---3--:R-:W3:Y:S01]  /*2240*/  FENCE.VIEW.ASYNC.S ;  /* 0x00000000000073c6 */ /* 0x008ee20000000000 */
[----:B--2---:R-:W-:-:S13]  /*2250*/  LOP3.LUT P0, RZ, R6, 0x1, RZ, 0xc0, !PT ;  /* 0x0000000106ff7812 */ /* 0x004fda000780c0ff */
[----:B---3--:R-:W-:Y:S01]  /*2260*/  VOTEU.ANY UP1, P0 ;  /* 0x0000000000ff7886 */ /* 0x008fe20000020100 */
[----:B------:R-:W-:-:S13]  /*2270*/  PLOP3.LUT P0, PT, PT, PT, UP1, 0x80, 0x8 ;  /* 0x000000000008781c */ /* 0x000fda0003f0f018 */
[----:B-1----:R-:W-:Y:S02]  /*2280*/  @P0 LOP3.LUT R0, R5, 0xffff, RZ, 0xc0, !PT ;  /* 0x0000ffff05000812 */ /* 0x002fe400078ec0ff */
[----:B------:R-:W-:Y:S02]  /*2290*/  @P0 MOV R2, R4 ;  /* 0x0000000400020202 */ /* 0x000fe40000000f00 */
[----:B------:R-:W-:Y:S01]  /*22a0*/  @P0 R2UR UR5, R0 ;  /* 0x00000000000502ca */ /* 0x000fe200000e0000 */
[----:B------:R-:W-:Y:S01]  /*22b0*/  VIADD R0, R3, 0x70 ;  /* 0x0000007003007836 */ /* 0x000fe20000000000 */
[----:B------:R-:W-:Y:S02]  /*22c0*/  @P0 SHF.R.U32.HI R4, RZ, 0x10, R5 ;  /* 0x00000010ff040819 */ /* 0x000fe40000011605 */
[----:B------:R-:W-:Y:S02]  /*22d0*/  @P0 R2UR UR8, R2 ;  /* 0x00000000020802ca */ /* 0x000fe400000e0000 */
[----:B------:R-:W-:-:S02]  /*22e0*/  PRMT R0, RZ, 0x654, R0 ;  /* 0x00000654ff007816 */ /* 0x000fc40000000000 */
[----:B------:R-:W-:Y:S02]  /*22f0*/  @P0 R2UR UR4, R4 ;  /* 0x00000000040402ca */ /* 0x000fe400000e0000 */
[----:B------:R1:W-:Y:S03]  /*2300*/  SYNCS.ARRIVE.TRANS64.RED.A1T0 RZ, [R0+URZ], RZ ;  /* 0x000000ff00ff79a7 */ /* 0x0003e600081004ff */
[----:B------:R-:W-:-:S04]  /*2310*/  @UP1 UMOV UR30, UR5 ;  /* 0x00000005001e1c82 */ /* 0x000fc80008000000 */
[----:B------:R-:W-:-:S04]  /*2320*/  @UP1 UMOV UR31, UR8 ;  /* 0x00000008001f1c82 */ /* 0x000fc80008000000 */
[----:B------:R-:W-:Y:S01]  /*2330*/  @UP1 UMOV UR36, UR4 ;  /* 0x0000000400241c82 */ /* 0x000fe20008000000 */
[----:B------:R-:W-:Y:S05]  /*2340*/  BRA.U !UP0, `(.L_x_40) ;  /* 0x0000000108d47547 */ /* 0x000fea000b800000 */
[----:B------:R-:W2:Y:S01]  /*2350*/  LDCU.128 UR12, c[0x0][0xb10] ;  /* 0x00016200ff0c77ac */ /* 0x000ea20008000c00 */
[----:B------:R-:W3:Y:S01]  /*2360*/  LDCU UR24, c[0x0][0xb20] ;  /* 0x00016400ff1877ac */ /* 0x000ee20008000800 */
[----:B------:R-:W4:Y:S01]  /*2370*/  LDCU UR20, c[0x0][0xb0c] ;  /* 0x00016180ff1477ac */ /* 0x000f220008000800 */
[----:B------:R-:W1:Y:S01]  /*2380*/  LDCU.64 UR10, c[0x0][0xb28] ;  /* 0x00016500ff0a77ac */ /* 0x000e620008000a00 */
[----:B------:R-:W-:Y:S02]  /*2390*/  UISETP.NE.AND UP3, UPT, UR42, 0x1, UPT ;  /* 0x000000012a00788c */ /* 0x000fe4000bf65270 */
[----:B--2---:R-:W-:Y:S02]  /*23a0*/  UIMAD.WIDE.U32 UR8, UR37, UR15, URZ ;  /* 0x0000000f250872a5 */ /* 0x004fe4000f8e00ff */
[----:B------:R-:W-:Y:S02]  /*23b0*/  UIMAD.WIDE.U32 UR4, UR38, UR12, URZ ;  /* 0x0000000c260472a5 */ /* 0x000fe4000f8e00ff */
[----:B------:R-:W-:-:S02]  /*23c0*/  UISETP.NE.AND UP0, UPT, UR14, 0x1, UPT ;  /* 0x000000010e00788c */ /* 0x000fc4000bf05270 */
[----:B------:R-:W-:Y:S01]  /*23d0*/  UIMAD.WIDE.U32 UR28, UR30, UR15, URZ ;  /* 0x0000000f1e1c72a5 */ /* 0x000fe2000f8e00ff */
[----:B------:R-:W-:Y:S02]  /*23e0*/  UMOV UR8, UR9 ;  /* 0x0000000900087c82 */ /* 0x000fe40008000000 */
[----:B------:R-:W-:Y:S01]  /*23f0*/  UMOV UR4, UR5 ;  /* 0x0000000500047c82 */ /* 0x000fe20008000000 */
[----:B---3--:R-:W-:Y:S02]  /*2400*/  USHF.R.U32.HI UR8, URZ, UR24, UR8 ;  /* 0x00000018ff087299 */ /* 0x008fe40008011608 */
[----:B----4-:R-:W-:Y:S02]  /*2410*/  UISETP.NE.AND UP2, UPT, UR20, 0x1, UPT ;  /* 0x000000011400788c */ /* 0x010fe4000bf45270 */
[----:B------:R-:W-:Y:S02]  /*2420*/  USHF.R.U32.HI UR4, URZ, UR13, UR4 ;  /* 0x0000000dff047299 */ /* 0x000fe40008011604 */
[----:B------:R-:W-:-:S02]  /*2430*/  USEL UR5, UR37, UR8, !UP0 ;  /* 0x0000000825057287 */ /* 0x000fc4000c000000 */
[----:B------:R-:W-:Y:S02]  /*2440*/  USEL UR8, UR38, UR4, !UP2 ;  /* 0x0000000426087287 */ /* 0x000fe4000d000000 */
[----:B-1----:R-:W-:Y:S01]  /*2450*/  UIMAD.WIDE.U32 UR16, UR5, UR10, URZ ;  /* 0x0000000a051072a5 */ /* 0x002fe2000f8e00ff */
[----:B------:R-:W-:Y:S01]  /*2460*/  UMOV UR4, UR29 ;  /* 0x0000001d00047c82 */ /* 0x000fe20008000000 */
[----:B------:R-:W-:Y:S02]  /*2470*/  UIMAD.WIDE.U32 UR18, UR31, UR12, URZ ;  /* 0x0000000c1f1272a5 */ /* 0x000fe4000f8e00ff */
[----:B------:R-:W-:-:S03]  /*2480*/  UIMAD.WIDE.U32 UR28, UR8, UR10, URZ ;  /* 0x0000000a081c72a5 */ /* 0x000fc6000f8e00ff */
[----:B------:R-:W-:Y:S01]  /*2490*/  UMOV UR16, UR17 ;  /* 0x0000001100107c82 */ /* 0x000fe20008000000 */
[----:B------:R-:W-:Y:S02]  /*24a0*/  USHF.R.U32.HI UR4, URZ, UR24, UR4 ;  /* 0x00000018ff047299 */ /* 0x000fe40008011604 */
[----:B------:R-:W-:Y:S01]  /*24b0*/  @UP3 USHF.R.U32.HI UR5, URZ, UR11, UR16 ;  /* 0x0000000bff053299 */ /* 0x000fe20008011610 */
[----:B------:R-:W-:Y:S01]  /*24c0*/  UMOV UR18, UR19 ;  /* 0x0000001300127c82 */ /* 0x000fe20008000000 */
[----:B------:R-:W-:Y:S01]  /*24d0*/  UMOV UR28, UR29 ;  /* 0x0000001d001c7c82 */ /* 0x000fe20008000000 */
[----:B------:R-:W-:Y:S02]  /*24e0*/  USHF.R.U32.HI UR13, URZ, UR13, UR18 ;  /* 0x0000000dff0d7299 */ /* 0x000fe40008011612 */
[----:B------:R-:W-:Y:S02]  /*24f0*/  USEL UR4, UR30, UR4, !UP0 ;  /* 0x000000041e047287 */ /* 0x000fe4000c000000 */
[----:B------:R-:W-:-:S02]  /*2500*/  @UP3 USHF.R.U32.HI UR8, URZ, UR11, UR28 ;  /* 0x0000000bff083299 */ /* 0x000fc4000801161c */
[----:B------:R-:W-:Y:S02]  /*2510*/  UIMAD UR9, UR42, UR5, URZ ;  /* 0x000000052a0972a4 */ /* 0x000fe4000f8e02ff */
[----:B------:R-:W-:Y:S02]  /*2520*/  USEL UR5, UR31, UR13, !UP2 ;  /* 0x0000000d1f057287 */ /* 0x000fe4000d000000 */
[----:B------:R-:W-:Y:S02]  /*2530*/  UIMAD UR12, UR42, UR8, URZ ;  /* 0x000000082a0c72a4 */ /* 0x000fe4000f8e02ff */
[----:B------:R-:W-:Y:S02]  /*2540*/  UISETP.GE.AND UP0, UPT, UR4, UR9, UPT ;  /* 0x000000090400728c */ /* 0x000fe4000bf06270 */
[----:B------:R-:W-:Y:S02]  /*2550*/  UIMAD.WIDE.U32 UR16, UR4, UR10, URZ ;  /* 0x0000000a041072a5 */ /* 0x000fe4000f8e00ff */
[----:B------:R-:W-:-:S02]  /*2560*/  UISETP.GE.OR UP0, UPT, UR5, UR12, UP0 ;  /* 0x0000000c0500728c */ /* 0x000fc40008706670 */
        /* <DEDUP_REMOVED lines=19> */
.L_x_40:
[----:B------:R-:W2:Y:S02]  /*26a0*/  LDCU UR4, c[0x0][0xb30] ;  /* 0x00016600ff0477ac */ /* 0x000ea40008000800 */
[----:B--2---:R-:W-:-:S09]  /*26b0*/  UISETP.NE.AND UP0, UPT, UR4, 0x1, UPT ;  /* 0x000000010400788c */ /* 0x004fd2000bf05270 */
[----:B------:R-:W-:Y:S05]  /*26c0*/  BRA.U UP0, `(.L_x_41) ;  /* 0x0000000100447547 */ /* 0x000fea000b800000 */
[----:B------:R-:W2:Y:S01]  /*26d0*/  LDCU.128 UR12, c[0x0][0xb10] ;  /* 0x00016200ff0c77ac */ /* 0x000ea20008000c00 */
[----:B------:R-:W3:Y:S01]  /*26e0*/  LDCU UR10, c[0x0][0xb0c] ;  /* 0x00016180ff0a77ac */ /* 0x000ee20008000800 */
[----:B------:R-:W4:Y:S01]  /*26f0*/  LDCU UR11, c[0x0][0xb20] ;  /* 0x00016400ff0b77ac */ /* 0x000f220008000800 */
[----:B--2---:R-:W-:Y:S02]  /*2700*/  UIMAD.WIDE.U32 UR8, UR31, UR12, URZ ;  /* 0x0000000c1f0872a5 */ /* 0x004fe4000f8e00ff */
[----:B------:R-:W-:Y:S02]  /*2710*/  UIMAD.WIDE.U32 UR4, UR30, UR15, URZ ;  /* 0x0000000f1e0472a5 */ /* 0x000fe4000f8e00ff */
[----:B---3--:R-:W-:Y:S02]  /*2720*/  UISETP.NE.AND UP2, UPT, UR10, 0x1, UPT ;  /* 0x000000010a00788c */ /* 0x008fe4000bf45270 */
[----:B------:R-:W-:Y:S01]  /*2730*/  UISETP.NE.AND UP0, UPT, UR14, 0x1, UPT ;  /* 0x000000010e00788c */ /* 0x000fe2000bf05270 */
[----:B------:R-:W-:-:S02]  /*2740*/  UMOV UR8, UR9 ;  /* 0x0000000900087c82 */ /* 0x000fc40008000000 */
[----:B------:R-:W-:Y:S01]  /*2750*/  UMOV UR4, UR5 ;  /* 0x0000000500047c82 */ /* 0x000fe20008000000 */
[----:B------:R-:W-:Y:S02]  /*2760*/  USHF.R.U32.HI UR13, URZ, UR13, UR8 ;  /* 0x0000000dff0d7299 */ /* 0x000fe40008011608 */
[----:B----4-:R-:W-:Y:S02]  /*2770*/  USHF.R.U32.HI UR4, URZ, UR11, UR4 ;  /* 0x0000000bff047299 */ /* 0x010fe40008011604 */
[----:B------:R-:W-:Y:S02]  /*2780*/  USEL UR5, UR31, UR13, !UP2 ;  /* 0x0000000d1f057287 */ /* 0x000fe4000d000000 */
[----:B------:R-:W-:-:S04]  /*2790*/  USEL UR4, UR30, UR4, !UP0 ;  /* 0x000000041e047287 */ /* 0x000fc8000c000000 */
[----:B------:R-:W-:Y:S02]  /*27a0*/  UIADD3 UR8, UPT, UPT, UR5, -UR4, URZ ;  /* 0x8000000405087290 */ /* 0x000fe4000fffe0ff */
[----:B------:R-:W-:Y:S02]  /*27b0*/  UIADD3 UR4, UPT, UPT, -UR5, UR4, URZ ;  /* 0x0000000405047290 */ /* 0x000fe4000fffe1ff */
[----:B------:R-:W-:Y:S02]  /*27c0*/  UIMAD UR30, UR8, UR14, UR30 ;  /* 0x0000000e081e72a4 */ /* 0x000fe4000f8e021e */
[----:B------:R-:W-:-:S12]  /*27d0*/  UIMAD UR31, UR4, UR10, UR31 ;  /* 0x0000000a041f72a4 */ /* 0x000fd8000f8e021f */
.L_x_41:
[----:B------:R-:W-:Y:S01]  /*27e0*/  VIADD R11, R11, 0x1 ;  /* 0x000000010b0b7836 */ /* 0x000fe20000000000 */
[----:B------:R-:W-:Y:S01]  /*27f0*/  R2UR UR4, R88 ;  /* 0x00000000580472ca */ /* 0x000fe200000e0000 */
[----:B------:R-:W-:Y:S01]  /*2800*/  UIADD3 UR24, UPT, UPT, UR30, UR63, URZ ;  /* 0x0000003f1e187290 */ /* 0x000fe2000fffe0ff */
[----:B------:R-:W-:Y:S02]  /*2810*/  PLOP3.LUT P1, PT, PT, PT, PT, 0x80, 0x8 ;  /* 0x000000000008781c */ /* 0x000fe40003f2f070 */
[----:B------:R-:W-:-:S04]  /*2820*/  ISETP.NE.AND P0, PT, R11, 0x2, PT ;  /* 0x000000020b00780c */ /* 0x000fc80003f05270 */
[----:B------:R-:W-:Y:S02]  /*2830*/  SEL R3, RZ, 0x1, P0 ;  /* 0x00000001ff037807 */ /* 0x000fe40000000000 */
[----:B------:R-:W-:Y:S02]  /*2840*/  SEL R11, R11, RZ, P0 ;  /* 0x000000ff0b0b7207 */ /* 0x000fe40000000000 */
[----:B------:R-:W-:Y:S01]  /*2850*/  LOP3.LUT R10, R10, R3, RZ, 0x3c, !PT ;  /* 0x000000030a0a7212 */ /* 0x000fe200078e3cff */
[----:B------:R-:W-:Y:S01]  /*2860*/  UIADD3 UR20, UPT, UPT, UR31, UR4, URZ ;  /* 0x000000041f147290 */ /* 0x000fe2000fffe0ff */
[----:B------:R-:W-:Y:S11]  /*2870*/  BRA.U UP1, `(.L_x_42) ;  /* 0xfffffff101287547 */ /* 0x000ff6000b83ffff */
[----:B------:R-:W-:Y:S01]  /*2880*/  UIADD3 UR6, UPT, UPT, UR6, 0x18, URZ ;  /* 0x0000001806067890 */ /* 0x000fe2000fffe0ff */
[----:B------:R-:W-:-:S03]  /*2890*/  SHF.L.U32 R3, R12, 0x1f, RZ ;  /* 0x0000001f0c037819 */ /* 0x000fc600000006ff */
[----:B------:R-:W-:-:S09]  /*28a0*/  ULEA UR4, UR7, UR6, 0x3 ;  /* 0x0000000607047291 */ /* 0x000fd2000f8e18ff */
[----:B------:R-:W2:Y:S02]  /*28b0*/  SYNCS.PHASECHK.TRANS64.TRYWAIT P0, [UR4], R3 ;  /* 0x00000003ff0075a7 */ /* 0x000ea40008001104 */
[----:B--2---:R-:W-:Y:S05]  /*28c0*/  @!P0 BRA `(.L_x_43) ;  /* 0x0000005400c88947 */ /* 0x004fea0003800000 */
.L_x_127:
[----:B------:R-:W-:-:S04]  /*28d0*/  UIADD3 UR4, UPT, UPT, UR7, 0x1, URZ ;  /* 0x0000000107047890 */ /* 0x000fc8000fffe0ff */
[----:B------:R-:W-:-:S04]  /*28e0*/  UISETP.NE.AND UP0, UPT, UR4, 0x3, UPT ;  /* 0x000000030400788c */ /* 0x000fc8000bf05270 */
[----:B------:R-:W-:Y:S02]  /*28f0*/  USEL UR7, URZ, 0x1, UP0 ;  /* 0x00000001ff077887 */ /* 0x000fe40008000000 */
[----:B------:R-:W-:-:S04]  /*2900*/  USEL UR4, UR4, URZ, UP0 ;  /* 0x000000ff04047287 */ /* 0x000fc80008000000 */
[----:B------:R-:W-:Y:S01]  /*2910*/  ULEA UR5, UR4, UR6, 0x3 ;  /* 0x0000000604057291 */ /* 0x000fe2000f8e18ff */
[----:B------:R-:W-:-:S04]  /*2920*/  LOP3.LUT R12, R12, UR7, RZ, 0x3c, !PT ;  /* 0x000000070c0c7c12 */ /* 0x000fc8000f8e3cff */
[----:B-1----:R-:W-:-:S04]  /*2930*/  SHF.L.U32 R3, R12, 0x1f, RZ ;  /* 0x0000001f0c037819 */ /* 0x002fc800000006ff */
[----:B------:R-:W1:Y:S02]  /*2940*/  SYNCS.PHASECHK.TRANS64.TRYWAIT P0, [UR5], R3 ;  /* 0x00000003ff0075a7 */ /* 0x000e640008001105 */
[----:B-1----:R-:W-:Y:S05]  /*2950*/  @!P0 BRA `(.L_x_44) ;  /* 0x0000005400bc8947 */ /* 0x002fea0003800000 */
.L_x_129:
[----:B------:R-:W-:-:S04]  /*2960*/  UIADD3 UR4, UPT, UPT, UR4, 0x1, URZ ;  /* 0x0000000104047890 */ /* 0x000fc8000fffe0ff */
[----:B------:R-:W-:-:S04]  /*2970*/  UISETP.NE.AND UP0, UPT, UR4, 0x3, UPT ;  /* 0x000000030400788c */ /* 0x000fc8000bf05270 */
[----:B------:R-:W-:Y:S02]  /*2980*/  USEL UR5, URZ, 0x1, UP0 ;  /* 0x00000001ff057887 */ /* 0x000fe40008000000 */
[----:B------:R-:W-:-:S04]  /*2990*/  USEL UR4, UR4, URZ, UP0 ;  /* 0x000000ff04047287 */ /* 0x000fc80008000000 */
[----:B------:R-:W-:Y:S01]  /*29a0*/  ULEA UR4, UR4, UR6, 0x3 ;  /* 0x0000000604047291 */ /* 0x000fe2000f8e18ff */
[----:B-1----:R-:W-:-:S04]  /*29b0*/  LOP3.LUT R3, R12, UR5, RZ, 0x3c, !PT ;  /* 0x000000050c037c12 */ /* 0x002fc8000f8e3cff */
[----:B------:R-:W-:Y:S01]  /*29c0*/  SHF.L.U32 R3, R3, 0x1f, RZ ;  /* 0x0000001f03037819 */ /* 0x000fe200000006ff */
[----:B------:R-:W-:-:S07]  /*29d0*/  IMAD.U32 R0, RZ, RZ, UR4 ;  /* 0x00000004ff007e24 */ /* 0x000fce000f8e00ff */
.L_x_45:
[----:B-1----:R1:W2:Y:S02]  /*29e0*/  SYNCS.PHASECHK.TRANS64.TRYWAIT P0, [R0+URZ], R3 ;  /* 0x00000003000075a7 */ /* 0x0022a400080011ff */
[----:B--2---:R-:W-:Y:S05]  /*29f0*/  @!P0 NANOSLEEP.SYNCS 0x989680 ;  /* 0x009896800000895d */ /* 0x004fea0003900000 */
[----:B------:R-:W2:Y:S02]  /*2a00*/  @!P0 SYNCS.PHASECHK.TRANS64 P0, [R0+URZ], R3 ;  /* 0x00000003000085a7 */ /* 0x000ea400080010ff */
[----:B--2---:R-:W-:Y:S05]  /*2a10*/  @P0 EXIT ;  /* 0x000000000000094d */ /* 0x004fea0003800000 */
[----:B------:R-:W-:Y:S05]  /*2a20*/  BRA `(.L_x_45) ;  /* 0xfffffffc00ec7947 */ /* 0x000fea000383ffff */
.L_x_22:
[----:B------:R-:W-:-:S04]  /*2a30*/  UISETP.NE.AND UP0, UPT, UR46, URZ, UPT ;  /* 0x000000ff2e00728c */ /* 0x000fc8000bf05270 */
[----:B------:R-:W-:-:S09]  /*2a40*/  UISETP.NE.OR UP0, UPT, UR25, 0x1, UP0 ;  /* 0x000000011900788c */ /* 0x000fd20008705670 */
[----:B------:R-:W-:Y:S05]  /*2a50*/  BRA.U UP0, `(.L_x_46) ;  /* 0x0000000500487547 */ /* 0x000fea000b800000 */
[----:B------:R-:W-:Y:S01]  /*2a60*/  ISETP.GE.U32.AND P2, PT, R0, 0x4, PT ;  /* 0x000000040000780c */ /* 0x000fe20003f46070 */
[----:B------:R-:W-:Y:S01]  /*2a70*/  IMAD.MOV.U32 R12, RZ, RZ, 0x1 ;  /* 0x00000001ff0c7424 */ /* 0x000fe200078e00ff */
[----:B------:R-:W-:Y:S02]  /*2a80*/  CS2R R10, SRZ ;  /* 0x00000000000a7805 */ /* 0x000fe4000001ff00 */
[----:B------:R-:W-:Y:S01]  /*2a90*/  CS2R R8, SRZ ;  /* 0x0000000000087805 */ /* 0x000fe2000001ff00 */
[----:B------:R-:W-:Y:S01]  /*2aa0*/  UMOV UR6, 0x400 ;  /* 0x0000040000067882 */ /* 0x000fe20000000000 */
[----:B------:R-:W-:Y:S01]  /*2ab0*/  UMOV UR5, URZ ;  /* 0x000000ff00057c82 */ /* 0x000fe20008000000 */
[----:B------:R-:W-:-:S12]  /*2ac0*/  ULEA UR6, UR46, UR6, 0x18 ;  /* 0x000000062e067291 */ /* 0x000fd8000f8ec0ff */
.L_x_50:
[----:B------:R-:W-:Y:S02]  /*2ad0*/  LEA R2, R8, UR6, 0x3 ;  /* 0x0000000608027c11 */ /* 0x000fe4000f8e18ff */
[----:B------:R-:W-:-:S03]  /*2ae0*/  SHF.L.U32 R5, R9, 0x1f, RZ ;  /* 0x0000001f09057819 */ /* 0x000fc600000006ff */
[----:B------:R-:W-:Y:S01]  /*2af0*/  VIADD R4, R2, 0xd0 ;  /* 0x000000d002047836 */ /* 0x000fe20000000000 */
[----:B------:R-:W1:Y:S02]  /*2b00*/  SYNCS.PHASECHK.TRANS64.TRYWAIT P0, [R2+URZ+0xc0], R5 ;  /* 0x0000c005020075a7 */ /* 0x000e6400080011ff */
[----:B-1----:R-:W-:Y:S05]  /*2b10*/  @!P0 BRA `(.L_x_47) ;  /* 0x0000005400648947 */ /* 0x002fea0003800000 */
.L_x_130:
[----:B------:R-:W-:Y:S01]  /*2b20*/  ULEA UR4, UR5, UR6, 0x3 ;  /* 0x0000000605047291 */ /* 0x000fe2000f8e18ff */
[----:B------:R-:W-:Y:S02]  /*2b30*/  PRMT R4, RZ, 0x654, R4 ;  /* 0x00000654ff047816 */ /* 0x000fe40000000004 */
[----:B-1----:R-:W-:Y:S01]  /*2b40*/  SHF.L.U32 R5, R12, 0x1f, RZ ;  /* 0x0000001f0c057819 */ /* 0x002fe200000006ff */
[----:B------:R-:W-:Y:S01]  /*2b50*/  UIADD3 UR7, UPT, UPT, UR4, 0x60, URZ ;  /* 0x0000006004077890 */ /* 0x000fe2000fffe0ff */
[----:B------:R1:W-:Y:S05]  /*2b60*/  SYNCS.ARRIVE.TRANS64.RED.A1T0 RZ, [R4+URZ], RZ ;  /* 0x000000ff04ff79a7 */ /* 0x0003ea00081004ff */
[----:B------:R-:W-:Y:S01]  /*2b70*/  IMAD.U32 R7, RZ, RZ, UR7 ;  /* 0x00000007ff077e24 */ /* 0x000fe2000f8e00ff */
[----:B------:R-:W2:Y:S04]  /*2b80*/  SYNCS.PHASECHK.TRANS64.TRYWAIT P0, [UR4+0x70], R5 ;  /* 0x00007005ff0075a7 */ /* 0x000ea80008001104 */
[----:B------:R-:W-:Y:S01]  /*2b90*/  PRMT R6, R0, 0x654, R7 ;  /* 0x0000065400067816 */ /* 0x000fe20000000007 */
[----:B-1----:R-:W-:Y:S01]  /*2ba0*/  @!P2 IMAD.MOV.U32 R4, RZ, RZ, 0x10 ;  /* 0x00000010ff04a424 */ /* 0x002fe200078e00ff */
[----:B--2---:R-:W-:Y:S06]  /*2bb0*/  @!P0 BRA `(.L_x_48) ;  /* 0x0000005400508947 */ /* 0x004fec0003800000 */
.L_x_132:
[----:B------:R-:W-:Y:S01]  /*2bc0*/  ULEA UR8, UR5, UR6, 0x4 ;  /* 0x0000000605087291 */ /* 0x000fe2000f8e20ff */
[----:B------:R-:W-:Y:S01]  /*2bd0*/  SEL R3, R6, R3, !P2 ;  /* 0x0000000306037207 */ /* 0x000fe20005000000 */
[----:B------:R-:W-:Y:S01]  /*2be0*/  UIADD3 UR9, UPT, UPT, UR4, 0x60, URZ ;  /* 0x0000006004097890 */ /* 0x000fe2000fffe0ff */
[----:B-1----:R-:W-:Y:S01]  /*2bf0*/  LEA R2, R11, UR6, 0x3 ;  /* 0x000000060b027c11 */ /* 0x002fe2000f8e18ff */
[----:B------:R-:W-:Y:S01]  /*2c00*/  UIADD3 UR8, UPT, UPT, UR8, 0xf0, URZ ;  /* 0x000000f008087890 */ /* 0x000fe2000fffe0ff */
[----:B------:R-:W-:Y:S01]  /*2c10*/  SHF.L.U32 R5, R10, 0x1f, RZ ;  /* 0x0000001f0a057819 */ /* 0x000fe200000006ff */
[----:B------:R1:W-:Y:S01]  /*2c20*/  @!P2 SYNCS.ARRIVE.TRANS64.RED RZ, [R3+URZ], R4 ;  /* 0x0000000403ffa9a7 */ /* 0x0003e200080004ff */
[----:B------:R-:W-:Y:S01]  /*2c30*/  UIADD3 UR4, UPT, UPT, UR5, 0x1, URZ ;  /* 0x0000000105047890 */ /* 0x000fe2000fffe0ff */
[----:B------:R-:W-:-:S03]  /*2c40*/  VIADD R8, R8, 0x1 ;  /* 0x0000000108087836 */ /* 0x000fc60000000000 */
[----:B------:R-:W-:Y:S02]  /*2c50*/  UISETP.NE.AND UP0, UPT, UR4, 0x2, UPT ;  /* 0x000000020400788c */ /* 0x000fe4000bf05270 */
[----:B------:R-:W-:Y:S06]  /*2c60*/  UGETNEXTWORKID.BROADCAST [UR8], [UR9] ;  /* 0x00000000080073ca */ /* 0x000fec0008000100 */
[----:B------:R-:W-:Y:S01]  /*2c70*/  USEL UR7, URZ, 0x1, UP0 ;  /* 0x00000001ff077887 */ /* 0x000fe20008000000 */
[----:B------:R-:W-:Y:S01]  /*2c80*/  ISETP.NE.AND P0, PT, R8, 0x2, PT ;  /* 0x000000020800780c */ /* 0x000fe20003f05270 */
[----:B------:R-:W-:Y:S01]  /*2c90*/  USEL UR5, UR4, URZ, UP0 ;  /* 0x000000ff04057287 */ /* 0x000fe20008000000 */
[----:B------:R-:W2:Y:S03]  /*2ca0*/  SYNCS.PHASECHK.TRANS64.TRYWAIT P1, [R2+URZ+0x60], R5 ;  /* 0x00006005020075a7 */ /* 0x000ea600080211ff */
[----:B------:R-:W-:Y:S01]  /*2cb0*/  LOP3.LUT R12, R12, UR7, RZ, 0x3c, !PT ;  /* 0x000000070c0c7c12 */ /* 0x000fe2000f8e3cff */
[----:B-12---:R-:W-:Y:S07]  /*2cc0*/  @!P1 BRA `(.L_x_49) ;  /* 0x0000005400249947 */ /* 0x006fee0003800000 */
.L_x_133:
[C---:B------:R-:W-:Y:S01]  /*2cd0*/  LEA R4, R11.reuse, UR6, 0x4 ;  /* 0x000000060b047c11 */ /* 0x040fe2000f8e20ff */
[----:B-1----:R-:W-:Y:S01]  /*2ce0*/  VIADD R2, R2, 0x70 ;  /* 0x0000007002027836 */ /* 0x002fe20000000000 */
[----:B------:R-:W-:Y:S01]  /*2cf0*/  SEL R8, R8, RZ, P0 ;  /* 0x000000ff08087207 */ /* 0x000fe20000000000 */
[----:B------:R-:W-:-:S03]  /*2d00*/  VIADD R11, R11, 0x1 ;  /* 0x000000010b0b7836 */ /* 0x000fc60000000000 */
[----:B------:R-:W1:Y:S01]  /*2d10*/  LDS.128 R4, [R4+0xf0] ;  /* 0x0000f00004047984 */ /* 0x000e620000000c00 */
[----:B------:R-:W-:Y:S02]  /*2d20*/  PRMT R2, RZ, 0x654, R2 ;  /* 0x00000654ff027816 */ /* 0x000fe40000000002 */
[C---:B------:R-:W-:Y:S01]  /*2d30*/  ISETP.NE.AND P1, PT, R11.reuse, 0x2, PT ;  /* 0x000000020b00780c */ /* 0x040fe20003f25270 */
[----:B------:R-:W-:Y:S01]  /*2d40*/  @!PT LDS RZ, [RZ] ;  /* 0x00000000fffff984 */ /* 0x000fe20000000800 */
[----:B------:R-:W-:Y:S01]  /*2d50*/  @!PT LDS RZ, [RZ] ;  /* 0x00000000fffff984 */ /* 0x000fe20000000800 */
[----:B------:R-:W-:Y:S01]  /*2d60*/  @!PT LDS RZ, [RZ] ;  /* 0x00000000fffff984 */ /* 0x000fe20000000800 */
[----:B------:R-:W-:Y:S01]  /*2d70*/  @!PT LDS RZ, [RZ] ;  /* 0x00000000fffff984 */ /* 0x000fe20000000800 */
[----:B------:R2:W-:Y:S06]  /*2d80*/  MEMBAR.ALL.CTA ;  /* 0x0000000000007992 */ /* 0x0005ec0000008000 */
[----:B--2---:R-:W2:Y:S01]  /*2d90*/  FENCE.VIEW.ASYNC.S ;  /* 0x00000000000073c6 */ /* 0x004ea20000000000 */
[----:B------:R-:W-:Y:S01]  /*2da0*/  SEL R11, R11, RZ, P1 ;  /* 0x000000ff0b0b7207 */ /* 0x000fe20000800000 */
[----:B--2---:R2:W-:Y:S01]  /*2db0*/  SYNCS.ARRIVE.TRANS64.RED.A1T0 RZ, [R2+URZ], RZ ;  /* 0x000000ff02ff79a7 */ /* 0x0045e200081004ff */
[----:B-1----:R-:W-:-:S02]  /*2dc0*/  LOP3.LUT P3, RZ, R6, 0x1, RZ, 0xc0, !PT ;  /* 0x0000000106ff7812 */ /* 0x002fc4000786c0ff */
[----:B------:R-:W-:-:S04]  /*2dd0*/  SEL R5, RZ, 0x1, P1 ;  /* 0x00000001ff057807 */ /* 0x000fc80000800000 */
[----:B------:R-:W-:Y:S02]  /*2de0*/  LOP3.LUT R10, R10, R5, RZ, 0x3c, !PT ;  /* 0x000000050a0a7212 */ /* 0x000fe400078e3cff */
[----:B--2---:R-:W-:-:S04]  /*2df0*/  SEL R2, RZ, 0x1, P0 ;  /* 0x00000001ff027807 */ /* 0x004fc80000000000 */
[----:B------:R-:W-:Y:S01]  /*2e00*/  LOP3.LUT R9, R9, R2, RZ, 0x3c, !PT ;  /* 0x0000000209097212 */ /* 0x000fe200078e3cff */
[----:B------:R-:W-:Y:S06]  /*2e10*/  @P3 BRA `(.L_x_50) ;  /* 0xfffffffc002c3947 */ /* 0x000fec000383ffff */
[----:B------:R-:W-:Y:S01]  /*2e20*/  ULEA UR4, UR5, UR6, 0x3 ;  /* 0x0000000605047291 */ /* 0x000fe2000f8e18ff */
[----:B------:R-:W-:-:S08]  /*2e30*/  SHF.L.U32 R3, R12, 0x1f, RZ ;  /* 0x0000001f0c037819 */ /* 0x000fd000000006ff */
[----:B------:R-:W1:Y:S02]  /*2e40*/  SYNCS.PHASECHK.TRANS64 P0, [UR4+0x70], R3 ;  /* 0x00007003ff0075a7 */ /* 0x000e640008001004 */
[----:B-1----:R-:W-:Y:S05]  /*2e50*/  @P0 BRA `(.L_x_51) ;  /* 0x0000000000080947 */ /* 0x002fea0003800000 */
[----:B------:R-:W1:Y:S02]  /*2e60*/  SYNCS.PHASECHK.TRANS64.TRYWAIT P0, [UR4+0x70], R3 ;  /* 0x00007003ff0075a7 */ /* 0x000e640008001104 */
[----:B-1----:R-:W-:Y:S05]  /*2e70*/  @!P0 BRA `(.L_x_52) ;  /* 0x0000005000cc8947 */ /* 0x002fea0003800000 */
.L_x_51:
[----:B------:R-:W-:-:S04]  /*2e80*/  UIADD3 UR7, UPT, UPT, UR5, 0x1, URZ ;  /* 0x0000000105077890 */ /* 0x000fc8000fffe0ff */
[----:B------:R-:W-:-:S04]  /*2e90*/  UISETP.NE.AND UP0, UPT, UR7, 0x2, UPT ;  /* 0x000000020700788c */ /* 0x000fc8000bf05270 */
[----:B------:R-:W-:Y:S02]  /*2ea0*/  USEL UR8, URZ, 0x1, UP0 ;  /* 0x00000001ff087887 */ /* 0x000fe40008000000 */
[----:B------:R-:W-:-:S04]  /*2eb0*/  USEL UR7, UR7, URZ, UP0 ;  /* 0x000000ff07077287 */ /* 0x000fc80008000000 */
[----:B------:R-:W-:Y:S01]  /*2ec0*/  ULEA UR7, UR7, UR6, 0x3 ;  /* 0x0000000607077291 */ /* 0x000fe2000f8e18ff */
[----:B-1----:R-:W-:-:S04]  /*2ed0*/  LOP3.LUT R3, R12, UR8, RZ, 0x3c, !PT ;  /* 0x000000080c037c12 */ /* 0x002fc8000f8e3cff */
[----:B------:R-:W-:-:S04]  /*2ee0*/  SHF.L.U32 R0, R3, 0x1f, RZ ;  /* 0x0000001f03007819 */ /* 0x000fc800000006ff */
[----:B------:R-:W1:Y:S02]  /*2ef0*/  SYNCS.PHASECHK.TRANS64 P0, [UR7+0x70], R0 ;  /* 0x00007000ff0075a7 */ /* 0x000e640008001007 */
[----:B-1----:R-:W-:Y:S05]  /*2f00*/  @P0 EXIT ;  /* 0x000000000000094d */ /* 0x002fea0003800000 */
[----:B------:R-:W-:Y:S02]  /*2f10*/  SHF.L.U32 R3, R3, 0x1f, RZ ;  /* 0x0000001f03037819 */ /* 0x000fe400000006ff */
[----:B------:R-:W-:-:S07]  /*2f20*/  MOV R0, UR7 ;  /* 0x0000000700007c02 */ /* 0x000fce0008000f00 */
.L_x_53:
[----:B-1----:R1:W2:Y:S02]  /*2f30*/  SYNCS.PHASECHK.TRANS64.TRYWAIT P0, [R0+URZ+0x70], R3 ;  /* 0x00007003000075a7 */ /* 0x0022a400080011ff */
[----:B--2---:R-:W-:Y:S05]  /*2f40*/  @!P0 NANOSLEEP.SYNCS 0x989680 ;  /* 0x009896800000895d */ /* 0x004fea0003900000 */
[----:B------:R-:W2:Y:S02]  /*2f50*/  @!P0 SYNCS.PHASECHK.TRANS64 P0, [R0+URZ+0x70], R3 ;  /* 0x00007003000085a7 */ /* 0x000ea400080010ff */
[----:B--2---:R-:W-:Y:S05]  /*2f60*/  @P0 EXIT ;  /* 0x000000000000094d */ /* 0x004fea0003800000 */
[----:B------:R-:W-:Y:S05]  /*2f70*/  BRA `(.L_x_53) ;  /* 0xfffffffc00ec7947 */ /* 0x000fea000383ffff */
.L_x_46:
[----:B------:R-:W-:Y:S05]  /*2f80*/  BRA.U UP4, `(.L_x_54) ;  /* 0x0000001104d87547 */ /* 0x000fea000b800000 */
[----:B------:R-:W-:Y:S01]  /*2f90*/  UMOV UR4, 0x40 ;  /* 0x0000004000047882 */ /* 0x000fe20000000000 */
[----:B------:R-:W-:Y:S01]  /*2fa0*/  NOP ;  /* 0x0000000000007918 */ /* 0x000fe20000000000 */
[----:B------:R-:W-:Y:S01]  /*2fb0*/  ULEA UR5, UR46, UR4, 0x18 ;  /* 0x000000042e057291 */ /* 0x000fe2000f8ec0ff */
[----:B------:R-:W-:Y:S02]  /*2fc0*/  UMOV UR6, 0x400 ;  /* 0x0000040000067882 */ /* 0x000fe40000000000 */
[----:B------:R-:W-:-:S06]  /*2fd0*/  ULEA UR6, UR46, UR6, 0x18 ;  /* 0x000000062e067291 */ /* 0x000fcc000f8ec0ff */
[----:B------:R-:W1:Y:S02]  /*2fe0*/  LDS.U8 R0, [UR5+0x1c] ;  /* 0x00001c05ff007984 */ /* 0x000e640008000000 */
[----:B-1----:R-:W-:-:S13]  /*2ff0*/  ISETP.NE.AND P0, PT, R0, RZ, PT ;  /* 0x000000ff0000720c */ /* 0x002fda0003f05270 */
[----:B------:R-:W-:Y:S05]  /*3000*/  @P0 BRA `(.L_x_55) ;  /* 0x0000000400080947 */ /* 0x000fea0003800000 */
[----:B------:R-:W-:Y:S02]  /*3010*/  UISETP.NE.U32.AND UP1, UPT, UR47, 0x1, UPT ;  /* 0x000000012f00788c */ /* 0x000fe4000bf25070 */
[----:B------:R-:W-:-:S07]  /*3020*/  UIADD3 UR7, UPT, UPT, UR5, 0x8, URZ ;  /* 0x0000000805077890 */ /* 0x000fce000fffe0ff */
[----:B------:R-:W-:Y:S05]  /*3030*/  BRA.U !UP1, `(.L_x_56) ;  /* 0x00000001099c7547 */ /* 0x000fea000b800000 */
[----:B------:R-:W-:Y:S01]  /*3040*/  ELECT P0, URZ, PT ;  /* 0x0000000000ff782f */ /* 0x000fe20003800000 */
[----:B------:R-:W-:-:S12]  /*3050*/  BSSY B0, `(.L_x_56) ;  /* 0x0000025000007945 */ /* 0x000fd80003800000 */
[----:B------:R-:W-:Y:S05]  /*3060*/  @!P0 BRA `(.L_x_57) ;  /* 0x00000000008c8947 */ /* 0x000fea0003800000 */
[----:B------:R-:W-:-:S05]  /*3070*/  UMOV UR4, 0x10 ;  /* 0x0000001000047882 */ /* 0x000fca0000000000 */
[----:B------:R-:W-:Y:S04]  /*3080*/  DEPBAR.LE SB1, 0x36 ;  /* 0x00009d800000791a */ /* 0x000fe80000000000 */
[----:B------:R-:W1:Y:S02]  /*3090*/  UTCATOMSWS.2CTA.FIND_AND_SET.ALIGN UP0, UR4, UR4 ;  /* 0x00000004000475e3 */ /* 0x000e640008200800 */
[----:B-1----:R-:W-:Y:S01]  /*30a0*/  MOV R11, UR4 ;  /* 0x00000004000b7c02 */ /* 0x002fe20008000f00 */
[----:B------:R-:W-:Y:S06]  /*30b0*/  BRA.U UP0, `(.L_x_58) ;  /* 0x0000000100187547 */ /* 0x000fec000b800000 */
.L_x_59:
[----:B------:R-:W-:Y:S05]  /*30c0*/  NANOSLEEP 0x64 ;  /* 0x000000640000795d */ /* 0x000fea0003800000 */
[----:B------:R-:W-:-:S05]  /*30d0*/  UMOV UR4, 0x10 ;  /* 0x0000001000047882 */ /* 0x000fca0000000000 */
[----:B------:R-:W-:Y:S04]  /*30e0*/  DEPBAR.LE SB1, 0x36 ;  /* 0x00009d800000791a */ /* 0x000fe80000000000 */
[----:B------:R-:W1:Y:S02]  /*30f0*/  UTCATOMSWS.2CTA.FIND_AND_SET.ALIGN UP0, UR4, UR4 ;  /* 0x00000004000475e3 */ /* 0x000e640008200800 */
[----:B-1----:R-:W-:Y:S01]  /*3100*/  MOV R11, UR4 ;  /* 0x00000004000b7c02 */ /* 0x002fe20008000f00 */
[----:B------:R-:W-:Y:S05]  /*3110*/  BRA.U !UP0, `(.L_x_59) ;  /* 0xfffffffd08e87547 */ /* 0x000fea000b83ffff */
.L_x_58:
[----:B------:R-:W1:Y:S01]  /*3120*/  LDS R7, [UR5+0x10] ;  /* 0x00001005ff077984 */ /* 0x000e620008000800 */
[----:B------:R-:W-:Y:S01]  /*3130*/  IMAD.U32 R5, RZ, RZ, UR6 ;  /* 0x00000006ff057e24 */ /* 0x000fe2000f8e00ff */
[----:B------:R-:W-:-:S03]  /*3140*/  MOV R4, UR48 ;  /* 0x0000003000047c02 */ /* 0x000fc60008000f00 */
[----:B------:R-:W-:Y:S01]  /*3150*/  VIADD R5, R5, 0x110 ;  /* 0x0000011005057836 */ /* 0x000fe20000000000 */
[----:B-1----:R-:W-:-:S04]  /*3160*/  SHF.L.U32 R7, R7, 0x1f, RZ ;  /* 0x0000001f07077819 */ /* 0x002fc800000006ff */
[----:B------:R-:W1:Y:S02]  /*3170*/  SYNCS.PHASECHK.TRANS64.TRYWAIT P0, [UR5+0x8], R7 ;  /* 0x00000807ff0075a7 */ /* 0x000e640008001105 */
[----:B-1----:R-:W-:Y:S05]  /*3180*/  @P0 BRA `(.L_x_60) ;  /* 0x0000000000080947 */ /* 0x002fea0003800000 */
[----:B------:R-:W1:Y:S02]  /*3190*/  SYNCS.PHASECHK.TRANS64.TRYWAIT P0, [UR5+0x8], R7 ;  /* 0x00000807ff0075a7 */ /* 0x000e640008001105 */
[----:B-1----:R-:W-:Y:S05]  /*31a0*/  @!P0 BRA `(.L_x_61) ;  /* 0x0000005000188947 */ /* 0x002fea0003800000 */
.L_x_60:
[----:B-1----:R-:W-:Y:S01]  /*31b0*/  HFMA2 R0, -RZ, RZ, 0, 5.9604644775390625e-08 ;  /* 0x00000001ff007431 */ /* 0x002fe200000001ff */
[----:B------:R-:W-:Y:S01]  /*31c0*/  UPRMT UR4, UR48, 0x654, UR7 ;  /* 0x0000065430047896 */ /* 0x000fe20008000007 */
[----:B------:R-:W-:Y:S01]  /*31d0*/  IMAD.MOV.U32 R8, RZ, RZ, 0xffff ;  /* 0x0000ffffff087424 */ /* 0x000fe200078e00ff */
[----:B------:R-:W-:Y:S01]  /*31e0*/  PRMT R4, R4, 0x654, R5 ;  /* 0x0000065404047816 */ /* 0x000fe20000000005 */
[----:B------:R-:W-:Y:S02]  /*31f0*/  IMAD.MOV.U32 R6, RZ, RZ, 0x4 ;  /* 0x00000004ff067424 */ /* 0x000fe400078e00ff */
[----:B------:R-:W-:Y:S01]  /*3200*/  IMAD.SHL.U32 R9, R11, 0x20, RZ ;  /* 0x000000200b097824 */ /* 0x000fe200078e00ff */
[----:B------:R-:W-:Y:S02]  /*3210*/  MOV R5, UR4 ;  /* 0x0000000400057c02 */ /* 0x000fe40008000f00 */
[-C--:B------:R-:W-:Y:S01]  /*3220*/  SHF.L.U32 R8, R8, R11.reuse, RZ ;  /* 0x0000000b08087219 */ /* 0x080fe200000006ff */
[----:B------:R1:W-:Y:S01]  /*3230*/  SYNCS.ARRIVE.TRANS64.RED RZ, [UR4], R6 ;  /* 0x00000006ffff79a7 */ /* 0x0003e20008000404 */
[----:B------:R-:W-:Y:S01]  /*3240*/  SHF.L.U32 R7, R0, R11, RZ ;  /* 0x0000000b00077219 */ /* 0x000fe200000006ff */
[----:B------:R1:W-:Y:S04]  /*3250*/  STS [UR6+0x110], R9 ;  /* 0x00011009ff007988 */ /* 0x0003e80008000806 */
[----:B------:R1:W-:Y:S04]  /*3260*/  STAS [R4.64], R11 ;  /* 0x0000000b04007dbd */ /* 0x0003e8000c0008ff */
[----:B------:R1:W-:Y:S04]  /*3270*/  ATOMS.OR RZ, [UR5+0x14], R8 ;  /* 0x00001408ffff798c */ /* 0x0003e8000b000005 */
[----:B------:R1:W-:Y:S04]  /*3280*/  ATOMS.OR RZ, [UR5+0x18], R7 ;  /* 0x00001807ffff798c */ /* 0x0003e8000b000005 */
[----:B------:R1:W-:Y:S02]  /*3290*/  ATOMS.XOR RZ, [UR5+0x10], R0 ;  /* 0x00001000ffff798c */ /* 0x0003e4000b800005 */
.L_x_57:
[----:B------:R-:W-:Y:S05]  /*32a0*/  BSYNC B0 ;  /* 0x0000000000007941 */ /* 0x000fea0003800000 */
.L_x_56:
[----:B------:R-:W-:Y:S05]  /*32b0*/  BRA.U UP1, `(.L_x_62) ;  /* 0x00000001016c7547 */ /* 0x000fea000b800000 */
[----:B------:R-:W-:-:S03]  /*32c0*/  UMOV UR4, 0xffffffff ;  /* 0xffffffff00047882 */ /* 0x000fc60000000000 */
[----:B------:R-:W-:Y:S05]  /*32d0*/  BRA.DIV UR4, `(.L_x_63) ;  /* 0x0000004e04e47947 */ /* 0x000fea000b800000 */
[----:B------:R-:W-:-:S13]  /*32e0*/  ELECT P6, URZ, PT ;  /* 0x0000000000ff782f */ /* 0x000fda00038c0000 */
.L_x_137:
[----:B------:R-:W-:Y:S05]  /*32f0*/  @!P6 BRA `(.L_x_62) ;  /* 0x00000000005ce947 */ /* 0x000fea0003800000 */
[----:B-1----:R-:W1:Y:S02]  /*3300*/  LDS R5, [UR5+0x10] ;  /* 0x00001005ff057984 */ /* 0x002e640008000800 */
[----:B-1----:R-:W-:-:S04]  /*3310*/  SHF.L.U32 R5, R5, 0x1f, RZ ;  /* 0x0000001f05057819 */ /* 0x002fc800000006ff */
[----:B------:R-:W1:Y:S02]  /*3320*/  SYNCS.PHASECHK.TRANS64.TRYWAIT P0, [UR5+0x8], R5 ;  /* 0x00000805ff0075a7 */ /* 0x000e640008001105 */
[----:B-1----:R-:W-:Y:S05]  /*3330*/  @P0 BRA `(.L_x_64) ;  /* 0x0000000000080947 */ /* 0x002fea0003800000 */
[----:B------:R-:W1:Y:S02]  /*3340*/  SYNCS.PHASECHK.TRANS64.TRYWAIT P0, [UR5+0x8], R5 ;  /* 0x00000805ff0075a7 */ /* 0x000e640008001105 */
[----:B-1----:R-:W-:Y:S05]  /*3350*/  @!P0 BRA `(.L_x_65) ;  /* 0x0000004c00e48947 */ /* 0x002fea0003800000 */
.L_x_64:
[----:B------:R-:W2:Y:S01]  /*3360*/  LDS R7, [UR6+0x110] ;  /* 0x00011006ff077984 */ /* 0x000ea20008000800 */
[----:B-1----:R-:W-:Y:S02]  /*3370*/  HFMA2 R0, -RZ, RZ, 0, 5.9604644775390625e-08 ;  /* 0x00000001ff007431 */ /* 0x002fe400000001ff */
[----:B------:R-:W-:Y:S01]  /*3380*/  IMAD.MOV.U32 R4, RZ, RZ, 0xffff ;  /* 0x0000ffffff047424 */ /* 0x000fe200078e00ff */
[----:B------:R-:W-:Y:S01]  /*3390*/  UPRMT UR4, UR48, 0x654, UR7 ;  /* 0x0000065430047896 */ /* 0x000fe20008000007 */
[----:B--2---:R-:W-:-:S03]  /*33a0*/  IMAD.SHL.U32 R5, R7, 0x20, RZ ;  /* 0x0000002007057824 */ /* 0x004fc600078e00ff */
[-C--:B------:R-:W-:Y:S02]  /*33b0*/  SHF.L.U32 R4, R4, R7.reuse, RZ ;  /* 0x0000000704047219 */ /* 0x080fe400000006ff */
[----:B------:R-:W-:Y:S01]  /*33c0*/  SHF.L.U32 R7, R0, R7, RZ ;  /* 0x0000000700077219 */ /* 0x000fe200000006ff */
[----:B------:R2:W-:Y:S04]  /*33d0*/  STS [UR6+0x110], R5 ;  /* 0x00011005ff007988 */ /* 0x0005e80008000806 */
[----:B------:R2:W-:Y:S04]  /*33e0*/  ATOMS.OR RZ, [UR5+0x14], R4 ;  /* 0x00001404ffff798c */ /* 0x0005e8000b000005 */
[----:B------:R2:W-:Y:S01]  /*33f0*/  ATOMS.OR RZ, [UR5+0x18], R7 ;  /* 0x00001807ffff798c */ /* 0x0005e2000b000005 */
[----:B------:R-:W-:Y:S03]  /*3400*/  SYNCS.ARRIVE.TRANS64.RED.A1T0 RZ, [UR4], RZ ;  /* 0x000000ffffff79a7 */ /* 0x000fe60008100404 */
[----:B------:R2:W-:Y:S01]  /*3410*/  ATOMS.XOR RZ, [UR5+0x10], R0 ;  /* 0x00001000ffff798c */ /* 0x0005e2000b800005 */
[----:B------:R-:W-:Y:S05]  /*3420*/  BRA `(.L_x_62) ;  /* 0x0000000000107947 */ /* 0x000fea0003800000 */
.L_x_55:
[----:B------:R-:W-:Y:S02]  /*3430*/  MOV R0, 0xffffffff ;  /* 0xffffffff00007802 */ /* 0x000fe40000000f00 */
[----:B------:R-:W-:-:S03]  /*3440*/  MOV R4, 0x3470 ;  /* 0x0000347000047802 */ /* 0x000fc60000000f00 */
[----:B------:R1:W-:Y:S04]  /*3450*/  STS [UR6+0x110], R0 ;  /* 0x00011000ff007988 */ /* 0x0003e80008000806 */
[----:B-1---5:R-:W-:Y:S05]  /*3460*/  CALL.REL.NOINC `($__internal_1_$__cuda_sm10x_tcgen05_guardrail_trap_phase_invalid_during_alloc) ;  /* 0x00000054002c7944 */ /* 0x022fea0003c00000 */
.L_x_62:
[----:B------:R-:W-:Y:S05]  /*3470*/  WARPSYNC.ALL ;  /* 0x0000000000007948 */ /* 0x000fea0003800000 */
[----:B------:R-:W3:Y:S01]  /*3480*/  S2UR UR4, SR_CgaCtaId ;  /* 0x00000000000479c3 */ /* 0x000ee20000008800 */
[----:B------:R-:W-:Y:S01]  /*3490*/  UMOV UR26, 0x400 ;  /* 0x00000400001a7882 */ /* 0x000fe20000000000 */
[----:B------:R-:W-:-:S06]  /*34a0*/  NOP ;  /* 0x0000000000007918 */ /* 0x000fcc0000000000 */
[----:B------:R-:W-:Y:S06]  /*34b0*/  BAR.ARV 0x6, 0xa0 ;  /* 0x0182800000007b1d */ /* 0x000fec0000002000 */
[----:B------:R-:W4:Y:S01]  /*34c0*/  LDCU UR6, c[0x0][0x38c] ;  /* 0x00007180ff0677ac */ /* 0x000f220008000800 */
[----:B------:R-:W-:Y:S01]  /*34d0*/  LOP3.LUT R3, R3, 0xffff, RZ, 0xc0, !PT ;  /* 0x0000ffff03037812 */ /* 0x000fe200078ec0ff */
[----:B-1----:R-:W-:Y:S01]  /*34e0*/  IMAD.MOV.U32 R9, RZ, RZ, 0x1 ;  /* 0x00000001ff097424 */ /* 0x002fe200078e00ff */
[----:B------:R-:W-:Y:S01]  /*34f0*/  LOP3.LUT R2, R2, 0xffff, RZ, 0xc0, !PT ;  /* 0x0000ffff02027812 */ /* 0x000fe200078ec0ff */
[----:B------:R-:W-:Y:S01]  /*3500*/  IMAD.MOV.U32 R8, RZ, RZ, RZ ;  /* 0x000000ffff087224 */ /* 0x000fe200078e00ff */
[----:B------:R-:W-:Y:S01]  /*3510*/  R2UR UR28, R3 ;  /* 0x00000000031c72ca */ /* 0x000fe200000e0000 */
[----:B------:R-:W-:Y:S01]  /*3520*/  UMOV UR32, URZ ;  /* 0x000000ff00207c82 */ /* 0x000fe20008000000 */
[----:B------:R-:W-:-:S02]  /*3530*/  R2UR UR42, R2 ;  /* 0x00000000022a72ca */ /* 0x000fc400000e0000 */
[----:B------:R-:W-:Y:S01]  /*3540*/  CS2R R2, SRZ ;  /* 0x0000000000027805 */ /* 0x000fe2000001ff00 */
[----:B------:R-:W-:Y:S01]  /*3550*/  UMOV UR23, URZ ;  /* 0x000000ff00177c82 */ /* 0x000fe20008000000 */
[----:B---3--:R-:W-:Y:S01]  /*3560*/  ULEA UR26, UR4, UR26, 0x18 ;  /* 0x0000001a041a7291 */ /* 0x008fe2000f8ec0ff */
[----:B------:R-:W-:Y:S01]  /*3570*/  UMOV UR22, URZ ;  /* 0x000000ff00167c82 */ /* 0x000fe20008000000 */
[----:B------:R-:W-:Y:S02]  /*3580*/  UISETP.NE.AND UP3, UPT, UR47, URZ, UPT ;  /* 0x000000ff2f00728c */ /* 0x000fe4000bf65270 */
[----:B------:R-:W-:Y:S02]  /*3590*/  UIADD3 UR5, UPT, UPT, UR26, 0x4300, URZ ;  /* 0x000043001a057890 */ /* 0x000fe4000fffe0ff */
[----:B------:R-:W-:-:S03]  /*35a0*/  UIADD3 UR4, UPT, UPT, UR26, 0xa300, URZ ;  /* 0x0000a3001a047890 */ /* 0x000fc6000fffe0ff */
[----:B--2---:R-:W1:Y:S01]  /*35b0*/  LDS R0, [UR26+0x110] ;  /* 0x0001101aff007984 */ /* 0x004e620008000800 */
[----:B----4-:R-:W-:Y:S02]  /*35c0*/  UIADD3 UR6, UPT, UPT, UR6, 0x7f, URZ ;  /* 0x0000007f06067890 */ /* 0x010fe4000fffe0ff */
[----:B------:R-:W-:Y:S02]  /*35d0*/  USHF.R.U32.HI UR5, URZ, 0x4, UR5 ;  /* 0x00000004ff057899 */ /* 0x000fe40008011605 */
[----:B------:R-:W-:Y:S02]  /*35e0*/  USHF.R.S32.HI UR33, URZ, 0x1f, UR6 ;  /* 0x0000001fff217899 */ /* 0x000fe40008011406 */
[----:B------:R-:W-:Y:S02]  /*35f0*/  USHF.R.U32.HI UR4, URZ, 0x4, UR4 ;  /* 0x00000004ff047899 */ /* 0x000fe40008011604 */
[----:B------:R-:W-:Y:S02]  /*3600*/  ULEA.HI UR33, UR33, UR6, URZ, 0x7 ;  /* 0x0000000621217291 */ /* 0x000fe4000f8f38ff */
[----:B------:R-:W-:-:S02]  /*3610*/  ULOP3.LUT UR5, UR5, 0x3fff, URZ, 0xc0, !UPT ;  /* 0x00003fff05057892 */ /* 0x000fc4000f8ec0ff */
[----:B------:R-:W-:Y:S02]  /*3620*/  USHF.R.S32.HI UR33, URZ, 0x7, UR33 ;  /* 0x00000007ff217899 */ /* 0x000fe40008011421 */
[----:B------:R-:W-:Y:S02]  /*3630*/  ULOP3.LUT UR30, UR4, 0x3fff, URZ, 0xc0, !UPT ;  /* 0x00003fff041e7892 */ /* 0x000fe4000f8ec0ff */
[----:B------:R-:W-:Y:S01]  /*3640*/  UISETP.LT.AND UP0, UPT, UR33, 0x1, UPT ;  /* 0x000000012100788c */ /* 0x000fe2000bf01270 */
[----:B------:R-:W-:Y:S01]  /*3650*/  UMOV UR40, 0x0 ;  /* 0x0000000000287882 */ /* 0x000fe20000000000 */
[----:B------:R-:W-:Y:S01]  /*3660*/  UMOV UR41, 0x8200010 ;  /* 0x0820001000297882 */ /* 0x000fe20000000000 */
[----:B------:R-:W-:Y:S02]  /*3670*/  ULOP3.LUT UR29, UR5, 0x10000, URZ, 0xfc, !UPT ;  /* 0x00010000051d7892 */ /* 0x000fe4000f8efcff */
[----:B------:R-:W-:Y:S02]  /*3680*/  ULOP3.LUT UR30, UR30, 0x10000, URZ, 0xfc, !UPT ;  /* 0x000100001e1e7892 */ /* 0x000fe4000f8efcff */
[----:B------:R-:W-:Y:S01]  /*3690*/  USEL UR43, UR33, 0x1, !UP0 ;  /* 0x00000001212b7887 */ /* 0x000fe2000c000000 */
[----:B------:R-:W-:Y:S01]  /*36a0*/  UMOV UR38, 0x0 ;  /* 0x0000000000267882 */ /* 0x000fe20000000000 */
[----:B------:R-:W-:Y:S01]  /*36b0*/  UMOV UR39, 0x8200010 ;  /* 0x0820001000277882 */ /* 0x000fe20000000000 */
[----:B------:R-:W-:Y:S01]  /*36c0*/  UMOV UR36, 0x0 ;  /* 0x0000000000247882 */ /* 0x000fe20000000000 */
[----:B------:R-:W-:Y:S01]  /*36d0*/  UMOV UR37, 0x8200010 ;  /* 0x0820001000257882 */ /* 0x000fe20000000000 */
[----:B------:R-:W-:Y:S01]  /*36e0*/  UMOV UR34, 0x0 ;  /* 0x0000000000227882 */ /* 0x000fe20000000000 */
[----:B------:R-:W-:Y:S01]  /*36f0*/  UMOV UR35, 0x8200010 ;  /* 0x0820001000237882 */ /* 0x000fe20000000000 */
[----:B-1----:R-:W-:-:S15]  /*3700*/  R2UR UR44, R0 ;  /* 0x00000000002c72ca */ /* 0x002fde00000e0000 */
.L_x_73:
[C---:B------:R-:W-:Y:S02]  /*3710*/  LEA R0, R8.reuse, UR26, 0x3 ;  /* 0x0000001a08007c11 */ /* 0x040fe4000f8e18ff */
[----:B------:R-:W-:Y:S02]  /*3720*/  SHF.L.U32 R5, R3, 0x1f, RZ ;  /* 0x0000001f03057819 */ /* 0x000fe400000006ff */
[----:B------:R-:W-:Y:S02]  /*3730*/  LEA R4, R8, UR26, 0x4 ;  /* 0x0000001a08047c11 */ /* 0x000fe4000f8e20ff */
[----:B------:R-:W1:Y:S02]  /*3740*/  SYNCS.PHASECHK.TRANS64.TRYWAIT P0, [R0+URZ+0x60], R5 ;  /* 0x00006005000075a7 */ /* 0x000e6400080011ff */
[----:B-1-3--:R-:W-:Y:S05]  /*3750*/  @!P0 BRA `(.L_x_66) ;  /* 0x0000004800fc8947 */ /* 0x00afea0003800000 */
.L_x_138:
[----:B-1----:R-:W1:Y:S01]  /*3760*/  LDS.128 R4, [R4+0xf0] ;  /* 0x0000f00004047984 */ /* 0x002e620000000c00 */
[----:B------:R-:W-:Y:S02]  /*3770*/  VIADD R0, R0, 0x70 ;  /* 0x0000007000007836 */ /* 0x000fe40000000000 */
[----:B------:R-:W-:Y:S01]  /*3780*/  VIADD R8, R8, 0x1 ;  /* 0x0000000108087836 */ /* 0x000fe20000000000 */
[----:B------:R-:W-:Y:S01]  /*3790*/  @!PT LDS RZ, [RZ] ;  /* 0x00000000fffff984 */ /* 0x000fe20000000800 */
[----:B------:R-:W-:Y:S01]  /*37a0*/  @!PT LDS RZ, [RZ] ;  /* 0x00000000fffff984 */ /* 0x000fe20000000800 */
[----:B------:R-:W-:Y:S01]  /*37b0*/  @!PT LDS RZ, [RZ] ;  /* 0x00000000fffff984 */ /* 0x000fe20000000800 */
[----:B------:R-:W-:Y:S01]  /*37c0*/  @!PT LDS RZ, [RZ] ;  /* 0x00000000fffff984 */ /* 0x000fe20000000800 */
[----:B------:R2:W-:Y:S06]  /*37d0*/  MEMBAR.ALL.CTA ;  /* 0x0000000000007992 */ /* 0x0005ec0000008000 */
[----:B--2---:R-:W2:Y:S01]  /*37e0*/  FENCE.VIEW.ASYNC.S ;  /* 0x00000000000073c6 */ /* 0x004ea20000000000 */
[----:B------:R-:W-:-:S04]  /*37f0*/  PRMT R0, RZ, 0x654, R0 ;  /* 0x00000654ff007816 */ /* 0x000fc80000000000 */
[----:B--2---:R2:W-:Y:S01]  /*3800*/  SYNCS.ARRIVE.TRANS64.RED.A1T0 RZ, [R0+URZ], RZ ;  /* 0x000000ff00ff79a7 */ /* 0x0045e200081004ff */
[----:B-1----:R-:W-:Y:S01]  /*3810*/  LOP3.LUT P1, RZ, R6, 0x1, RZ, 0xc0, !PT ;  /* 0x0000000106ff7812 */ /* 0x002fe2000782c0ff */
[----:B--2---:R-:W-:-:S12]  /*3820*/  BRA.U UP3, `(.L_x_67) ;  /* 0x0000000503087547 */ /* 0x004fd8000b800000 */
[----:B------:R-:W1:Y:S01]  /*3830*/  LDCU UR4, c[0x0][0x38c] ;  /* 0x00007180ff0477ac */ /* 0x000e620008000800 */
[----:B------:R-:W-:Y:S02]  /*3840*/  PLOP3.LUT P2, PT, PT, PT, PT, 0x80, 0x8 ;  /* 0x000000000008781c */ /* 0x000fe40003f4f070 */
[----:B------:R-:W-:Y:S01]  /*3850*/  SHF.L.U32 R5, R9, 0x1f, RZ ;  /* 0x0000001f09057819 */ /* 0x000fe200000006ff */
[----:B------:R-:W-:Y:S02]  /*3860*/  ULEA UR31, UR32, UR26, 0x3 ;  /* 0x0000001a201f7291 */ /* 0x000fe4000f8e18ff */
[----:B------:R-:W-:Y:S02]  /*3870*/  ULEA UR11, UR32, UR44, 0x6 ;  /* 0x0000002c200b7291 */ /* 0x000fe4000f8e30ff */
[----:B-1----:R-:W-:-:S06]  /*3880*/  UISETP.GE.AND UP0, UPT, UR4, 0x1, UPT ;  /* 0x000000010400788c */ /* 0x002fcc000bf06270 */
[----:B------:R-:W-:-:S05]  /*3890*/  PLOP3.LUT P0, PT, PT, PT, UP0, 0x80, 0x8 ;  /* 0x000000000008781c */ /* 0x000fca0003f0f008 */
[----:B------:R-:W-:-:S08]  /*38a0*/  @UP0 ULEA UR4, UR23, UR26, 0x3 ;  /* 0x0000001a17040291 */ /* 0x000fd0000f8e18ff */
[----:B------:R-:W-:-:S04]  /*38b0*/  @P0 SHF.L.U32 R0, R2, 0x1f, RZ ;  /* 0x0000001f02000819 */ /* 0x000fc800000006ff */
[----:B------:R1:W2:Y:S01]  /*38c0*/  @P0 SYNCS.PHASECHK.TRANS64.TRYWAIT P2, [UR4], R0 ;  /* 0x00000000ff0005a7 */ /* 0x0002a20008041104 */
[----:B------:R-:W3:Y:S02]  /*38d0*/  SYNCS.PHASECHK.TRANS64.TRYWAIT P0, [UR31+0xa0], R5 ;  /* 0x0000a005ff0075a7 */ /* 0x000ee4000800111f */
[----:B-123--:R-:W-:Y:S05]  /*38e0*/  @!P0 BRA `(.L_x_68) ;  /* 0x0000004800ac8947 */ /* 0x00efea0003800000 */
.L_x_140:
[----:B------:R-:W-:Y:S01]  /*38f0*/  UMOV UR27, UR22 ;  /* 0x00000016001b7c82 */ /* 0x000fe20008000000 */
[----:B------:R-:W-:Y:S05]  /*3900*/  BRA.U !UP0, `(.L_x_69) ;  /* 0x0000000108c07547 */ /* 0x000fea000b800000 */
[----:B------:R-:W-:Y:S02]  /*3910*/  UIADD3 UR27, UPT, UPT, UR43, UR22, URZ ;  /* 0x000000162b1b7290 */ /* 0x000fe4000fffe0ff */
[----:B------:R-:W-:Y:S01]  /*3920*/  UPLOP3.LUT UP2, UPT, UPT, UPT, UPT, 0x40, 0x4 ;  /* 0x000000000004789c */ /* 0x000fe20003f4e870 */
[----:B------:R-:W-:Y:S01]  /*3930*/  UMOV UR24, UR33 ;  /* 0x0000002100187c82 */ /* 0x000fe20008000000 */
[----:B------:R-:W-:-:S09]  /*3940*/  UMOV UR10, UR23 ;  /* 0x00000017000a7c82 */ /* 0x000fd20008000000 */
.L_x_72:
[----:B--2---:R-:W-:Y:S01]  /*3950*/  ULEA UR5, UR10, UR26, 0x3 ;  /* 0x0000001a0a057291 */ /* 0x004fe2000f8e18ff */
[----:B---3--:R-:W-:Y:S11]  /*3960*/  @P2 BRA `(.L_x_70) ;  /* 0x00000000000c2947 */ /* 0x008ff60003800000 */
[----:B-1----:R-:W-:Y:S04]  /*3970*/  SHF.L.U32 R5, R2, 0x1f, RZ ;  /* 0x0000001f02057819 */ /* 0x002fe800000006ff */
[----:B------:R-:W1:Y:S02]  /*3980*/  SYNCS.PHASECHK.TRANS64.TRYWAIT P0, [UR5], R5 ;  /* 0x00000005ff0075a7 */ /* 0x000e640008001105 */
[----:B-1----:R-:W-:Y:S05]  /*3990*/  @!P0 BRA `(.L_x_71) ;  /* 0x0000004800988947 */ /* 0x002fea0003800000 */
.L_x_70:
[----:B------:R-:W-:Y:S01]  /*39a0*/  UISETP.NE.AND UP0, UPT, UR24, 0x1, UPT ;  /* 0x000000011800788c */ /* 0x000fe2000bf05270 */
[----:B------:R-:W-:Y:S01]  /*39b0*/  PLOP3.LUT P2, PT, PT, PT, PT, 0x80, 0x8 ;  /* 0x000000000008781c */ /* 0x000fe20003f4f070 */
[----:B------:R-:W-:Y:S02]  /*39c0*/  UIADD3 UR4, UPT, UPT, UR10, 0x1, URZ ;  /* 0x000000010a047890 */ /* 0x000fe4000fffe0ff */
[----:B------:R-:W-:Y:S02]  /*39d0*/  UIADD3 UR25, UPT, UPT, UR5, 0x18, URZ ;  /* 0x0000001805197890 */ /* 0x000fe4000fffe0ff */
[----:B------:R-:W-:Y:S01]  /*39e0*/  UISETP.NE.AND UP1, UPT, UR4, 0x3, UPT ;  /* 0x000000030400788c */ /* 0x000fe2000bf25270 */
[----:B------:R-:W-:Y:S01]  /*39f0*/  PLOP3.LUT P0, PT, PT, PT, UP0, 0x80, 0x8 ;  /* 0x000000000008781c */ /* 0x000fe20003f0f008 */
[----:B------:R-:W-:Y:S02]  /*3a00*/  UIADD3 UR22, UPT, UPT, UR22, 0x1, URZ ;  /* 0x0000000116167890 */ /* 0x000fe4000fffe0ff */
[----:B------:R-:W-:Y:S02]  /*3a10*/  USEL UR6, URZ, 0x1, UP1 ;  /* 0x00000001ff067887 */ /* 0x000fe40008800000 */
[----:B------:R-:W-:Y:S02]  /*3a20*/  USEL UR23, UR4, URZ, UP1 ;  /* 0x000000ff04177287 */ /* 0x000fe40008800000 */
[----:B------:R-:W-:Y:S02]  /*3a30*/  UIADD3 UR24, UPT, UPT, UR24, -0x1, URZ ;  /* 0xffffffff18187890 */ /* 0x000fe4000fffe0ff */
[----:B------:R-:W-:Y:S01]  /*3a40*/  @UP0 ULEA UR4, UR23, UR26, 0x3 ;  /* 0x0000001a17040291 */ /* 0x000fe2000f8e18ff */
[----:B------:R-:W-:Y:S01]  /*3a50*/  LOP3.LUT R2, R2, UR6, RZ, 0x3c, !PT ;  /* 0x0000000602027c12 */ /* 0x000fe2000f8e3cff */
[----:B------:R-:W-:Y:S02]  /*3a60*/  ULEA UR6, UR10, UR30, 0x9 ;  /* 0x0000001e0a067291 */ /* 0x000fe4000f8e48ff */
[----:B------:R-:W-:Y:S01]  /*3a70*/  UISETP.NE.AND UP0, UPT, UR22, UR27, UPT ;  /* 0x0000001b1600728c */ /* 0x000fe2000bf05270 */
[----:B-1----:R-:W-:Y:S01]  /*3a80*/  @P0 SHF.L.U32 R0, R2, 0x1f, RZ ;  /* 0x0000001f02000819 */ /* 0x002fe200000006ff */
[----:B------:R-:W-:Y:S02]  /*3a90*/  UIADD3 UR20, UPT, UPT, UR6, 0x2, URZ ;  /* 0x0000000206147890 */ /* 0x000fe4000fffe0ff */
[----:B------:R-:W-:Y:S01]  /*3aa0*/  UIADD3 UR16, UPT, UPT, UR6, 0x4, URZ ;  /* 0x0000000406107890 */ /* 0x000fe2000fffe0ff */
[----:B------:R2:W3:Y:S01]  /*3ab0*/  @P0 SYNCS.PHASECHK.TRANS64.TRYWAIT P2, [UR4], R0 ;  /* 0x00000000ff0005a7 */ /* 0x0004e20008041104 */
[----:B------:R-:W-:Y:S02]  /*3ac0*/  ULEA UR4, UR10, UR29, 0x9 ;  /* 0x0000001d0a047291 */ /* 0x000fe4000f8e48ff */
[----:B------:R-:W-:Y:S02]  /*3ad0*/  UIADD3 UR12, UPT, UPT, UR6, 0x6, URZ ;  /* 0x00000006060c7890 */ /* 0x000fe4000fffe0ff */
[----:B------:R-:W-:Y:S02]  /*3ae0*/  UIADD3 UR18, UPT, UPT, UR4, 0x2, URZ ;  /* 0x0000000204127890 */ /* 0x000fe4000fffe0ff */
[----:B------:R-:W-:Y:S02]  /*3af0*/  UIADD3 UR14, UPT, UPT, UR4, 0x4, URZ ;  /* 0x00000004040e7890 */ /* 0x000fe4000fffe0ff */
[----:B------:R-:W-:Y:S01]  /*3b00*/  UIADD3 UR8, UPT, UPT, UR4, 0x6, URZ ;  /* 0x0000000604087890 */ /* 0x000fe2000fffe0ff */
[----:B------:R-:W-:Y:S01]  /*3b10*/  UMOV UR7, 0x40004040 ;  /* 0x4000404000077882 */ /* 0x000fe20000000000 */
[----:B------:R-:W-:Y:S01]  /*3b20*/  UMOV UR5, 0x40004040 ;  /* 0x4000404000057882 */ /* 0x000fe20000000000 */
[----:B------:R-:W-:Y:S01]  /*3b30*/  UMOV UR21, 0x40004040 ;  /* 0x4000404000157882 */ /* 0x000fe20000000000 */
[----:B------:R2:W-:Y:S01]  /*3b40*/  UTCQMMA.2CTA gdesc[UR4], gdesc[UR6], tmem[UR11], tmem[UR40], idesc[UR41], UP2 ;  /* 0x00ff2806040075ea */ /* 0x0005e2000920030b */
[----:B------:R-:W-:Y:S01]  /*3b50*/  UPLOP3.LUT UP2, UPT, UPT, UPT, UPT, 0x80, 0x8 ;  /* 0x000000000008789c */ /* 0x000fe20003f4f070 */
[----:B------:R-:W-:Y:S01]  /*3b60*/  UMOV UR19, 0x40004040 ;  /* 0x4000404000137882 */ /* 0x000fe20000000000 */
[----:B------:R-:W-:Y:S01]  /*3b70*/  UMOV UR17, 0x40004040 ;  /* 0x4000404000117882 */ /* 0x000fe20000000000 */
[----:B------:R2:W-:Y:S01]  /*3b80*/  UTCQMMA.2CTA gdesc[UR18], gdesc[UR20], tmem[UR11], tmem[UR38], idesc[UR39], UPT ;  /* 0x00ff2614120075ea */ /* 0x0005e2000ba0030b */
[----:B------:R-:W-:Y:S01]  /*3b90*/  UMOV UR15, 0x40004040 ;  /* 0x40004040000f7882 */ /* 0x000fe20000000000 */
[----:B------:R-:W-:Y:S01]  /*3ba0*/  UMOV UR13, 0x40004040 ;  /* 0x40004040000d7882 */ /* 0x000fe20000000000 */
[----:B------:R-:W-:Y:S01]  /*3bb0*/  UMOV UR9, 0x40004040 ;  /* 0x4000404000097882 */ /* 0x000fe20000000000 */
[----:B------:R2:W-:Y:S01]  /*3bc0*/  UTCQMMA.2CTA gdesc[UR14], gdesc[UR16], tmem[UR11], tmem[UR36], idesc[UR37], UPT ;  /* 0x00ff24100e0075ea */ /* 0x0005e2000ba0030b */
[----:B------:R2:W-:Y:S01]  /*3bd0*/  UTCQMMA.2CTA gdesc[UR8], gdesc[UR12], tmem[UR11], tmem[UR34], idesc[UR35], UPT ;  /* 0x00ff220c080075ea */ /* 0x0005e2000ba0030b */
[----:B------:R2:W-:Y:S01]  /*3be0*/  UTCBAR.2CTA.MULTICAST [UR25], URZ, UR28 ;  /* 0x000000ff190073e9 */ /* 0x0005e2000820081c */
[----:B------:R-:W-:Y:S01]  /*3bf0*/  UMOV UR10, UR23 ;  /* 0x00000017000a7c82 */ /* 0x000fe20008000000 */
[----:B------:R-:W-:Y:S05]  /*3c00*/  BRA.U UP0, `(.L_x_72) ;  /* 0xfffffffd00507547 */ /* 0x000fea000b83ffff */
.L_x_69:
[----:B--2---:R-:W-:Y:S01]  /*3c10*/  UIADD3 UR4, UPT, UPT, UR31, 0x80, URZ ;  /* 0x000000801f047890 */ /* 0x004fe2000fffe0ff */
[----:B------:R-:W-:-:S08]  /*3c20*/  UMOV UR22, UR27 ;  /* 0x0000001b00167c82 */ /* 0x000fd00008000000 */
[----:B------:R2:W-:Y:S01]  /*3c30*/  UTCBAR.2CTA.MULTICAST [UR4], URZ, UR42 ;  /* 0x000000ff040073e9 */ /* 0x0005e2000820082a */
[----:B------:R-:W-:Y:S02]  /*3c40*/  NOP ;  /* 0x0000000000007918 */ /* 0x000fe40000000000 */
.L_x_67:
[----:B--2---:R-:W-:Y:S01]  /*3c50*/  UIADD3 UR4, UPT, UPT, UR32, 0x1, URZ ;  /* 0x0000000120047890 */ /* 0x004fe2000fffe0ff */
[----:B------:R-:W-:-:S03]  /*3c60*/  ISETP.NE.AND P0, PT, R8, 0x2, PT ;  /* 0x000000020800780c */ /* 0x000fc60003f05270 */
[----:B------:R-:W-:Y:S01]  /*3c70*/  UISETP.NE.AND UP0, UPT, UR4, 0x4, UPT ;  /* 0x000000040400788c */ /* 0x000fe2000bf05270 */
[----:B-1----:R-:W-:Y:S02]  /*3c80*/  SEL R0, RZ, 0x1, P0 ;  /* 0x00000001ff007807 */ /* 0x002fe40000000000 */
[----:B------:R-:W-:Y:S01]  /*3c90*/  SEL R8, R8, RZ, P0 ;  /* 0x000000ff08087207 */ /* 0x000fe20000000000 */
[----:B------:R-:W-:Y:S01]  /*3ca0*/  USEL UR5, URZ, 0x1, UP0 ;  /* 0x00000001ff057887 */ /* 0x000fe20008000000 */
[----:B------:R-:W-:Y:S01]  /*3cb0*/  LOP3.LUT R3, R3, R0, RZ, 0x3c, !PT ;  /* 0x0000000003037212 */ /* 0x000fe200078e3cff */
[----:B------:R-:W-:-:S04]  /*3cc0*/  USEL UR32, UR4, URZ, UP0 ;  /* 0x000000ff04207287 */ /* 0x000fc80008000000 */
[----:B------:R-:W-:Y:S01]  /*3cd0*/  LOP3.LUT R9, R9, UR5, RZ, 0x3c, !PT ;  /* 0x0000000509097c12 */ /* 0x000fe2000f8e3cff */
[----:B------:R-:W-:Y:S07]  /*3ce0*/  @P1 BRA `(.L_x_73) ;  /* 0xfffffff800881947 */ /* 0x000fee000383ffff */
[----:B------:R-:W1:Y:S01]  /*3cf0*/  S2UR UR8, SR_CgaCtaId ;  /* 0x00000000000879c3 */ /* 0x000e620000008800 */
[----:B------:R-:W-:Y:S01]  /*3d00*/  ELECT P0, URZ, PT ;  /* 0x0000000000ff782f */ /* 0x000fe20003800000 */
[----:B------:R-:W-:Y:S01]  /*3d10*/  HFMA2 R0, -RZ, RZ, 0, 5.9604644775390625e-08 ;  /* 0x00000001ff007431 */ /* 0x000fe200000001ff */
[----:B------:R-:W-:-:S05]  /*3d20*/  UMOV UR4, 0x40 ;  /* 0x0000004000047882 */ /* 0x000fca0000000000 */
[----:B------:R-:W-:Y:S01]  /*3d30*/  UVIRTCOUNT.DEALLOC.SMPOOL 0x80 ;  /* 0x000000800000784c */ /* 0x000fe20000000000 */
[----:B------:R-:W-:Y:S02]  /*3d40*/  UISETP.NE.AND UP1, UPT, UR47, URZ, UPT ;  /* 0x000000ff2f00728c */ /* 0x000fe4000bf25270 */
[----:B-1----:R-:W-:-:S09]  /*3d50*/  ULEA UR8, UR8, UR4, 0x18 ;  /* 0x0000000408087291 */ /* 0x002fd2000f8ec0ff */
[----:B------:R1:W-:Y:S01]  /*3d60*/  @P0 STS.U8 [UR8+0x1c], R0 ;  /* 0x00001c00ff000988 */ /* 0x0003e20008000008 */
[----:B------:R-:W-:Y:S05]  /*3d70*/  BRA.U UP1, `(.L_x_74) ;  /* 0x0000000101a07547 */ /* 0x000fea000b800000 */
[----:B------:R-:W-:Y:S01]  /*3d80*/  UIADD3 UR7, UPT, UPT, UR26, 0xa0, URZ ;  /* 0x000000a01a077890 */ /* 0x000fe2000fffe0ff */
[----:B------:R-:W-:-:S03]  /*3d90*/  SHF.L.U32 R3, R9, 0x1f, RZ ;  /* 0x0000001f09037819 */ /* 0x000fc600000006ff */
[----:B------:R-:W-:-:S09]  /*3da0*/  ULEA UR4, UR32, UR7, 0x3 ;  /* 0x0000000720047291 */ /* 0x000fd2000f8e18ff */
[----:B------:R-:W2:Y:S02]  /*3db0*/  SYNCS.PHASECHK.TRANS64.TRYWAIT P0, [UR4], R3 ;  /* 0x00000003ff0075a7 */ /* 0x000ea40008001104 */
[----:B--2---:R-:W-:Y:S05]  /*3dc0*/  @!P0 BRA `(.L_x_75) ;  /* 0x0000004400a48947 */ /* 0x004fea0003800000 */
.L_x_143:
        /* <DEDUP_REMOVED lines=9> */
.L_x_145:
        /* <DEDUP_REMOVED lines=9> */
.L_x_147:
[----:B------:R-:W-:-:S04]  /*3ef0*/  UIADD3 UR4, UPT, UPT, UR4, 0x1, URZ ;  /* 0x0000000104047890 */ /* 0x000fc8000fffe0ff */
[----:B------:R-:W-:-:S04]  /*3f00*/  UISETP.NE.AND UP0, UPT, UR4, 0x4, UPT ;  /* 0x000000040400788c */ /* 0x000fc8000bf05270 */
[----:B------:R-:W-:Y:S02]  /*3f10*/  USEL UR5, URZ, 0x1, UP0 ;  /* 0x00000001ff057887 */ /* 0x000fe40008000000 */
[----:B------:R-:W-:-:S04]  /*3f20*/  USEL UR4, UR4, URZ, UP0 ;  /* 0x000000ff04047287 */ /* 0x000fc80008000000 */
[----:B------:R-:W-:Y:S01]  /*3f30*/  ULEA UR4, UR4, UR7, 0x3 ;  /* 0x0000000704047291 */ /* 0x000fe2000f8e18ff */
[----:B-1----:R-:W-:-:S04]  /*3f40*/  LOP3.LUT R3, R2, UR5, RZ, 0x3c, !PT ;  /* 0x0000000502037c12 */ /* 0x002fc8000f8e3cff */
[----:B------:R-:W-:Y:S01]  /*3f50*/  SHF.L.U32 R3, R3, 0x1f, RZ ;  /* 0x0000001f03037819 */ /* 0x000fe200000006ff */
[----:B------:R-:W-:-:S04]  /*3f60*/  IMAD.U32 R0, RZ, RZ, UR4 ;  /* 0x00000004ff007e24 */ /* 0x000fc8000f8e00ff */
[----:B------:R1:W2:Y:S03]  /*3f70*/  SYNCS.PHASECHK.TRANS64.TRYWAIT P0, [R0+URZ], R3 ;  /* 0x00000003000075a7 */ /* 0x0002a600080011ff */
[----:B--2---:R-:W-:Y:S05]  /*3f80*/  @!P0 NANOSLEEP.SYNCS 0x989680 ;  /* 0x009896800000895d */ /* 0x004fea0003900000 */
[----:B------:R-:W2:Y:S02]  /*3f90*/  @!P0 SYNCS.PHASECHK.TRANS64 P0, [R0+URZ], R3 ;  /* 0x00000003000085a7 */ /* 0x000ea400080010ff */
[----:B--2---:R-:W-:Y:S05]  /*3fa0*/  @P0 BRA `(.L_x_78) ;  /* 0x0000000000200947 */ /* 0x004fea0003800000 */
.L_x_79:
[----:B--2---:R2:W4:Y:S02]  /*3fb0*/  SYNCS.PHASECHK.TRANS64.TRYWAIT P0, [R0+URZ], R3 ;  /* 0x00000003000075a7 */ /* 0x00452400080011ff */
[----:B----4-:R-:W-:Y:S05]  /*3fc0*/  @!P0 NANOSLEEP.SYNCS 0x989680 ;  /* 0x009896800000895d */ /* 0x010fea0003900000 */
[----:B------:R-:W4:Y:S02]  /*3fd0*/  @!P0 SYNCS.PHASECHK.TRANS64 P0, [R0+URZ], R3 ;  /* 0x00000003000085a7 */ /* 0x000f2400080010ff */
[----:B----4-:R-:W-:Y:S05]  /*3fe0*/  @!P0 BRA `(.L_x_79) ;  /* 0xfffffffc00f08947 */ /* 0x010fea000383ffff */
[----:B------:R-:W-:Y:S05]  /*3ff0*/  BRA `(.L_x_78) ;  /* 0x00000000000c7947 */ /* 0x000fea0003800000 */
.L_x_74:
[----:B------:R-:W-:-:S04]  /*4000*/  UIADD3 UR4, UPT, UPT, UR26, 0xe0, URZ ;  /* 0x000000e01a047890 */ /* 0x000fc8000fffe0ff */
[----:B------:R-:W-:-:S09]  /*4010*/  UPRMT UR4, UR48, 0x654, UR4 ;  /* 0x0000065430047896 */ /* 0x000fd20008000004 */
[----:B------:R-:W-:Y:S03]  /*4020*/  SYNCS.ARRIVE.TRANS64.RED.A1T0 RZ, [UR4], RZ ;  /* 0x000000ffffff79a7 */ /* 0x000fe60008100404 */
.L_x_78:
[----:B-12---:R-:W-:Y:S01]  /*4030*/  SHF.L.U32 R3, RZ, 0x1f, RZ ;  /* 0x0000001fff037819 */ /* 0x006fe200000006ff */
[----:B------:R-:W-:Y:S01]  /*4040*/  UIADD3 UR4, UPT, UPT, UR26, 0xe0, URZ ;  /* 0x000000e01a047890 */ /* 0x000fe2000fffe0ff */
[----:B------:R-:W-:Y:S02]  /*4050*/  PLOP3.LUT P0, PT, PT, PT, UP1, 0x80, 0x8 ;  /* 0x000000000008781c */ /* 0x000fe40003f0f018 */
[----:B------:R-:W1:Y:S02]  /*4060*/  SYNCS.PHASECHK.TRANS64.TRYWAIT P1, [UR26+0xe0], R3 ;  /* 0x0000e003ff0075a7 */ /* 0x000e64000802111a */
[----:B-1----:R-:W-:Y:S09]  /*4070*/  @!P1 BRA `(.L_x_80) ;  /* 0x0000004400409947 */ /* 0x002ff20003800000 */
.L_x_149:
[----:B------:R-:W-:Y:S01]  /*4080*/  @!UP1 UPRMT UR4, UR48, 0x654, UR4 ;  /* 0x0000065430049896 */ /* 0x000fe20008000004 */
[----:B------:R-:W-:Y:S01]  /*4090*/  UMOV UR5, 0xffff ;  /* 0x0000ffff00057882 */ /* 0x000fe20000000000 */
[----:B------:R-:W-:-:S07]  /*40a0*/  UMOV UR6, 0x1 ;  /* 0x0000000100067882 */ /* 0x000fce0000000000 */
[----:B------:R-:W-:Y:S01]  /*40b0*/  @!P0 SYNCS.ARRIVE.TRANS64.RED.A1T0 RZ, [UR4], RZ ;  /* 0x000000ffffff89a7 */ /* 0x000fe20008100404 */
[----:B------:R-:W-:Y:S01]  /*40c0*/  NOP ;  /* 0x0000000000007918 */ /* 0x000fe20000000000 */
[----:B-1----:R-:W1:Y:S01]  /*40d0*/  LDS R0, [UR8+0x14] ;  /* 0x00001408ff007984 */ /* 0x002e620008000800 */
[----:B------:R-:W-:-:S04]  /*40e0*/  ULOP3.LUT UR4, UR44, 0xffff, URZ, 0xc0, !UPT ;  /* 0x0000ffff2c047892 */ /* 0x000fc8000f8ec0ff */
[----:B------:R-:W-:-:S04]  /*40f0*/  USHF.R.U32.HI UR4, URZ, 0x5, UR4 ;  /* 0x00000005ff047899 */ /* 0x000fc80008011604 */
[----:B------:R-:W-:Y:S02]  /*4100*/  USHF.L.U32 UR5, UR5, UR4, URZ ;  /* 0x0000000405057299 */ /* 0x000fe400080006ff */
[----:B------:R-:W-:-:S04]  /*4110*/  USHF.L.U32 UR4, UR6, UR4, URZ ;  /* 0x0000000406047299 */ /* 0x000fc800080006ff */
[----:B-1----:R-:W-:-:S04]  /*4120*/  LOP3.LUT R0, R0, UR5, RZ, 0xc0, !PT ;  /* 0x0000000500007c12 */ /* 0x002fc8000f8ec0ff */
[----:B------:R-:W-:-:S13]  /*4130*/  ISETP.NE.AND P0, PT, R0, UR5, PT ;  /* 0x0000000500007c0c */ /* 0x000fda000bf05270 */
[----:B------:R-:W-:Y:S05]  /*4140*/  @P0 BRA `(.L_x_81) ;  /* 0x0000000000580947 */ /* 0x000fea0003800000 */
[----:B------:R-:W1:Y:S02]  /*4150*/  LDS R0, [UR8+0x18] ;  /* 0x00001808ff007984 */ /* 0x000e640008000800 */
[----:B-1----:R-:W-:-:S04]  /*4160*/  LOP3.LUT R0, R0, UR4, RZ, 0xc0, !PT ;  /* 0x0000000400007c12 */ /* 0x002fc8000f8ec0ff */
[----:B------:R-:W-:-:S13]  /*4170*/  ISETP.NE.AND P0, PT, R0, UR4, PT ;  /* 0x0000000400007c0c */ /* 0x000fda000bf05270 */
[----:B------:R-:W-:Y:S05]  /*4180*/  @P0 BRA `(.L_x_82) ;  /* 0x00000000003c0947 */ /* 0x000fea0003800000 */
[----:B------:R-:W1:Y:S01]  /*4190*/  S2R R2, SR_LANEID ;  /* 0x0000000000027919 */ /* 0x000e620000000000 */
[----:B------:R-:W-:Y:S01]  /*41a0*/  ULOP3.LUT UR5, URZ, UR5, URZ, 0x33, !UPT ;  /* 0x00000005ff057292 */ /* 0x000fe2000f8e33ff */
[----:B------:R-:W-:Y:S01]  /*41b0*/  LOP3.LUT R4, RZ, UR4, RZ, 0x33, !PT ;  /* 0x00000004ff047c12 */ /* 0x000fe2000f8e33ff */
[----:B------:R-:W-:Y:S02]  /*41c0*/  VOTEU.ANY UR4, UPT, PT ;  /* 0x0000000000047886 */ /* 0x000fe400038e0100 */
[----:B------:R-:W-:Y:S01]  /*41d0*/  UFLO.U32 UR4, UR4 ;  /* 0x00000004000472bd */ /* 0x000fe200080e0000 */
[----:B------:R-:W2:Y:S01]  /*41e0*/  REDUX UR6, R4 ;  /* 0x00000000040673c4 */ /* 0x000ea20000000000 */
[----:B------:R-:W-:-:S06]  /*41f0*/  IMAD.U32 R0, RZ, RZ, UR5 ;  /* 0x00000005ff007e24 */ /* 0x000fcc000f8e00ff */
[----:B------:R4:W-:Y:S01]  /*4200*/  UTCATOMSWS.AND URZ, UR5 ;  /* 0x0000000500ff79e3 */ /* 0x0009e20008000000 */
[----:B------:R-:W3:Y:S01]  /*4210*/  REDUX UR7, R0 ;  /* 0x00000000000773c4 */ /* 0x000ee20000000000 */
[----:B-1----:R-:W-:Y:S01]  /*4220*/  ISETP.EQ.U32.AND P0, PT, R2, UR4, PT ;  /* 0x0000000402007c0c */ /* 0x002fe2000bf02070 */
[----:B--2---:R-:W-:Y:S01]  /*4230*/  IMAD.U32 R2, RZ, RZ, UR6 ;  /* 0x00000006ff027e24 */ /* 0x004fe2000f8e00ff */
[----:B---3--:R-:W-:-:S11]  /*4240*/  MOV R3, UR7 ;  /* 0x0000000700037c02 */ /* 0x008fd60008000f00 */
[----:B------:R4:W-:Y:S04]  /*4250*/  @P0 ATOMS.AND RZ, [UR8+0x14], R3 ;  /* 0x00001403ffff098c */ /* 0x0009e8000a800008 */
[----:B------:R4:W-:Y:S01]  /*4260*/  @P0 ATOMS.AND RZ, [UR8+0x18], R2 ;  /* 0x00001802ffff098c */ /* 0x0009e2000a800008 */
[----:B------:R-:W-:Y:S05]  /*4270*/  BRA `(.L_x_83) ;  /* 0x0000000000147947 */ /* 0x000fea0003800000 */
.L_x_82:
[----:B------:R-:W-:Y:S02]  /*4280*/  MOV R2, 0x42a0 ;  /* 0x000042a000027802 */ /* 0x000fe40000000f00 */
[----:B---3-5:R-:W-:Y:S05]  /*4290*/  CALL.REL.NOINC `($__internal_0_$__cuda_sm10x_tcgen05_guardrail_trap_col_being_dealloced_not_returned_by_alloc) ;  /* 0x0000004400947944 */ /* 0x028fea0003c00000 */
[----:B------:R-:W-:Y:S05]  /*42a0*/  BRA `(.L_x_83) ;  /* 0x0000000000087947 */ /* 0x000fea0003800000 */
.L_x_81:
[----:B------:R-:W-:Y:S02]  /*42b0*/  MOV R2, 0x42d0 ;  /* 0x000042d000027802 */ /* 0x000fe40000000f00 */
[----:B---3-5:R-:W-:Y:S05]  /*42c0*/  CALL.REL.NOINC `($__internal_2_$__cuda_sm10x_tcgen05_guardrail_trap_unallocated_columns_being_dealloced) ;  /* 0x0000004400a07944 */ /* 0x028fea0003c00000 */
.L_x_83:
[----:B------:R-:W-:Y:S01]  /*42d0*/  NOP ;  /* 0x0000000000007918 */ /* 0x000fe20000000000 */
[----:B----4-:R-:W-:Y:S05]  /*42e0*/  EXIT ;  /* 0x000000000000794d */ /* 0x010fea0003800000 */
.L_x_54:
[----:B------:R-:W-:-:S09]  /*42f0*/  UISETP.NE.OR UP0, UPT, UR25, 0x3, !UP3 ;  /* 0x000000031900788c */ /* 0x000fd2000df05670 */
[----:B------:R-:W-:Y:S05]  /*4300*/  BRA.U UP0, `(.L_x_84) ;  /* 0x0000000d00b47547 */ /* 0x000fea000b800000 */
[----:B------:R-:W1:Y:S01]  /*4310*/  LDCU UR31, c[0x0][0x370] ;  /* 0x00006e00ff1f77ac */ /* 0x000e620008000800 */
[----:B------:R-:W2:Y:S01]  /*4320*/  LDC.64 R16, c[0x0][0x348] ;  /* 0x0000d200ff107b82 */ /* 0x000ea20000000a00 */
[----:B------:R-:W-:Y:S02]  /*4330*/  HFMA2 R13, -RZ, RZ, 0, 0 ;  /* 0x00000000ff0d7431 */ /* 0x000fe400000001ff */
[----:B------:R-:W-:Y:S01]  /*4340*/  IMAD.MOV.U32 R15, RZ, RZ, 0x1 ;  /* 0x00000001ff0f7424 */ /* 0x000fe200078e00ff */
[----:B------:R-:W1:Y:S01]  /*4350*/  LDCU.128 UR32, c[0x0][0xb10] ;  /* 0x00016200ff2077ac */ /* 0x000e620008000c00 */
[----:B------:R-:W-:Y:S01]  /*4360*/  IMAD.MOV.U32 R14, RZ, RZ, RZ ;  /* 0x000000ffff0e7224 */ /* 0x000fe200078e00ff */
[----:B------:R-:W-:Y:S01]  /*4370*/  MOV R7, 0x1000 ;  /* 0x0000100000077802 */ /* 0x000fe20000000f00 */
[----:B------:R-:W3:Y:S01]  /*4380*/  LDCU UR30, c[0x0][0x374] ;  /* 0x00006e80ff1e77ac */ /* 0x000ee20008000800 */
[----:B------:R-:W4:Y:S01]  /*4390*/  LDC.64 R2, c[0x0][0x888] ;  /* 0x00022200ff027b82 */ /* 0x000f220000000a00 */
[----:B------:R-:W3:Y:S01]  /*43a0*/  LDCU UR15, c[0x0][0xb0c] ;  /* 0x00016180ff0f77ac */ /* 0x000ee20008000800 */
[----:B------:R-:W2:Y:S06]  /*43b0*/  LDCU UR40, c[0x0][0xb20] ;  /* 0x00016400ff2877ac */ /* 0x000eac0008000800 */
[----:B------:R-:W4:Y:S01]  /*43c0*/  LDC.64 R4, c[0x0][0x890] ;  /* 0x00022400ff047b82 */ /* 0x000f220000000a00 */
[----:B------:R-:W2:Y:S01]  /*43d0*/  LDCU UR4, c[0x0][0xb30] ;  /* 0x00016600ff0477ac */ /* 0x000ea20008000800 */
[----:B------:R-:W-:Y:S01]  /*43e0*/  UMOV UR21, 0x400 ;  /* 0x0000040000157882 */ /* 0x000fe20000000000 */
[----:B-1----:R-:W-:-:S02]  /*43f0*/  UIMAD.WIDE.U32 UR6, UR31, UR32, URZ ;  /* 0x000000201f0672a5 */ /* 0x002fc4000f8e00ff */
[----:B---3--:R-:W-:Y:S02]  /*4400*/  UIMAD.WIDE.U32 UR8, UR30, UR35, URZ ;  /* 0x000000231e0872a5 */ /* 0x008fe4000f8e00ff */
[----:B------:R-:W-:Y:S02]  /*4410*/  ULEA UR21, UR46, UR21, 0x18 ;  /* 0x000000152e157291 */ /* 0x000fe4000f8ec0ff */
[----:B------:R-:W-:Y:S02]  /*4420*/  UPLOP3.LUT UP3, UPT, UPT, UPT, UPT, 0x40, 0x4 ;  /* 0x000000000004789c */ /* 0x000fe40003f6e870 */
[----:B------:R-:W-:Y:S01]  /*4430*/  UIADD3 UR37, UPT, UPT, UR21, 0x38, URZ ;  /* 0x0000003815257890 */ /* 0x000fe2000fffe0ff */
[----:B------:R-:W-:Y:S01]  /*4440*/  UMOV UR6, UR7 ;  /* 0x0000000700067c82 */ /* 0x000fe20008000000 */
[----:B------:R-:W-:Y:S01]  /*4450*/  UMOV UR38, UR9 ;  /* 0x0000000900267c82 */ /* 0x000fe20008000000 */
[----:B------:R-:W-:Y:S02]  /*4460*/  UISETP.GE.AND UP0, UPT, UR42, 0x1, UPT ;  /* 0x000000012a00788c */ /* 0x000fe4000bf06270 */
[----:B------:R-:W-:Y:S01]  /*4470*/  UISETP.NE.AND UP4, UPT, UR42, 0x1, UPT ;  /* 0x000000012a00788c */ /* 0x000fe2000bf85270 */
[----:B------:R-:W1:Y:S01]  /*4480*/  LDCU.64 UR22, c[0x0][0xb28] ;  /* 0x00016500ff1677ac */ /* 0x000e620008000a00 */
[----:B------:R-:W-:-:S02]  /*4490*/  UISETP.NE.AND UP6, UPT, UR15, 0x1, UPT ;  /* 0x000000010f00788c */ /* 0x000fc4000bfc5270 */
[----:B------:R-:W-:Y:S02]  /*44a0*/  UISETP.NE.AND UP5, UPT, UR34, 0x1, UPT ;  /* 0x000000012200788c */ /* 0x000fe4000bfa5270 */
[----:B------:R-:W-:Y:S02]  /*44b0*/  UIADD3 UR25, UPT, UPT, UR21, 0x30, URZ ;  /* 0x0000003015197890 */ /* 0x000fe4000fffe0ff */
[----:B------:R-:W-:Y:S02]  /*44c0*/  UPRMT UR37, UR46, 0x654, UR37 ;  /* 0x000006542e257896 */ /* 0x000fe40008000025 */
[----:B------:R-:W-:Y:S02]  /*44d0*/  USHF.R.U32.HI UR39, URZ, UR33, UR6 ;  /* 0x00000021ff277299 */ /* 0x000fe40008011606 */
[----:B--2---:R-:W-:Y:S02]  /*44e0*/  USHF.R.U32.HI UR38, URZ, UR40, UR38 ;  /* 0x00000028ff267299 */ /* 0x004fe40008011626 */
[----:B------:R-:W-:-:S11]  /*44f0*/  UISETP.NE.AND UP2, UPT, UR4, 0x1, UPT ;  /* 0x000000010400788c */ /* 0x000fd6000bf45270 */
.L_x_93:
[C---:B------:R-:W-:Y:S02]  /*4500*/  LEA R12, R14.reuse, UR21, 0x3 ;  /* 0x000000150e0c7c11 */ /* 0x040fe4000f8e18ff */
[----:B------:R-:W-:Y:S02]  /*4510*/  SHF.L.U32 R9, R13, 0x1f, RZ ;  /* 0x0000001f0d097819 */ /* 0x000fe400000006ff */
[----:B------:R-:W-:Y:S02]  /*4520*/  LEA R10, R14, UR21, 0x4 ;  /* 0x000000150e0a7c11 */ /* 0x000fe4000f8e20ff */
[----:B------:R-:W2:Y:S02]  /*4530*/  SYNCS.PHASECHK.TRANS64.TRYWAIT P0, [R12+URZ+0x60], R9 ;  /* 0x000060090c0075a7 */ /* 0x000ea400080011ff */
[----:B--23--:R-:W-:Y:S05]  /*4540*/  @!P0 BRA `(.L_x_85) ;  /* 0x0000004000248947 */ /* 0x00cfea0003800000 */
.L_x_150:
[----:B--2---:R-:W2:Y:S01]  /*4550*/  LDS.128 R8, [R10+0xf0] ;  /* 0x0000f0000a087984 */ /* 0x004ea20000000c00 */
[----:B------:R-:W-:Y:S01]  /*4560*/  UISETP.GE.AND UP0, UPT, UR42, 0x1, UPT ;  /* 0x000000012a00788c */ /* 0x000fe2000bf06270 */
[----:B------:R-:W-:Y:S01]  /*4570*/  @!PT LDS RZ, [RZ] ;  /* 0x00000000fffff984 */ /* 0x000fe20000000800 */
[----:B------:R-:W-:Y:S01]  /*4580*/  @!PT LDS RZ, [RZ] ;  /* 0x00000000fffff984 */ /* 0x000fe20000000800 */
[----:B------:R-:W-:Y:S01]  /*4590*/  @!PT LDS RZ, [RZ] ;  /* 0x00000000fffff984 */ /* 0x000fe20000000800 */
[----:B------:R-:W-:Y:S01]  /*45a0*/  @!PT LDS RZ, [RZ] ;  /* 0x00000000fffff984 */ /* 0x000fe20000000800 */
[----:B------:R3:W-:Y:S06]  /*45b0*/  MEMBAR.ALL.CTA ;  /* 0x0000000000007992 */ /* 0x0007ec0000008000 */
[----:B---3--:R-:W3:Y:S01]  /*45c0*/  FENCE.VIEW.ASYNC.S ;  /* 0x00000000000073c6 */ /* 0x008ee20000000000 */
[----:B--2---:R-:W-:Y:S11]  /*45d0*/  LOP3.LUT P0, RZ, R10, 0x1, RZ, 0xc0, !PT ;  /* 0x000000010aff7812 */ /* 0x004ff6000780c0ff */
[----:B------:R-:W-:Y:S02]  /*45e0*/  @!UPT UIADD3 URZ, UPT, UPT, URZ, URZ, URZ ;  /* 0x000000fffffff290 */ /* 0x000fe4000fffe0ff */
[----:B---3--:R-:W-:Y:S01]  /*45f0*/  VOTEU.ANY UP1, P0 ;  /* 0x0000000000ff7886 */ /* 0x008fe20000020100 */
[----:B------:R-:W-:Y:S11]  /*4600*/  PLOP3.LUT P0, PT, PT, PT, UP1, 0x80, 0x8 ;  /* 0x000000000008781c */ /* 0x000ff60003f0f018 */
[----:B------:R-:W-:Y:S02]  /*4610*/  @!UPT UIADD3 URZ, UPT, UPT, URZ, URZ, URZ ;  /* 0x000000fffffff290 */ /* 0x000fe4000fffe0ff */
[----:B------:R-:W-:Y:S02]  /*4620*/  @P0 SHF.R.U32.HI R0, RZ, 0x10, R9 ;  /* 0x00000010ff000819 */ /* 0x000fe40000011609 */
[----:B------:R-:W-:Y:S02]  /*4630*/  @P0 MOV R6, R8 ;  /* 0x0000000800060202 */ /* 0x000fe40000000f00 */
[----:B------:R-:W-:Y:S01]  /*4640*/  @P0 R2UR UR4, R0 ;  /* 0x00000000000402ca */ /* 0x000fe200000e0000 */
[----:B------:R-:W-:Y:S01]  /*4650*/  VIADD R0, R12, 0x70 ;  /* 0x000000700c007836 */ /* 0x000fe20000000000 */
[----:B------:R-:W-:Y:S02]  /*4660*/  @P0 LOP3.LUT R8, R9, 0xffff, RZ, 0xc0, !PT ;  /* 0x0000ffff09080812 */ /* 0x000fe400078ec0ff */
[----:B------:R-:W-:Y:S02]  /*4670*/  @P0 R2UR UR6, R6 ;  /* 0x00000000060602ca */ /* 0x000fe400000e0000 */
[----:B------:R-:W-:Y:S02]  /*4680*/  PRMT R0, RZ, 0x654, R0 ;  /* 0x00000654ff007816 */ /* 0x000fe40000000000 */
[----:B------:R-:W-:Y:S02]  /*4690*/  @P0 R2UR UR5, R8 ;  /* 0x00000000080502ca */ /* 0x000fe400000e0000 */
[----:B------:R2:W-:Y:S03]  /*46a0*/  SYNCS.ARRIVE.TRANS64.RED.A1T0 RZ, [R0+URZ], RZ ;  /* 0x000000ff00ff79a7 */ /* 0x0005e600081004ff */
[----:B------:R-:W-:Y:S04]  /*46b0*/  @UP1 UMOV UR29, UR4 ;  /* 0x00000004001d1c82 */ /* 0x000fe80008000000 */
[----:B------:R-:W-:Y:S04]  /*46c0*/  @UP1 UMOV UR14, UR6 ;  /* 0x00000006000e1c82 */ /* 0x000fe80008000000 */
[----:B------:R-:W-:Y:S01]  /*46d0*/  @UP1 UMOV UR13, UR5 ;  /* 0x00000005000d1c82 */ /* 0x000fe20008000000 */
[----:B------:R-:W-:Y:S05]  /*46e0*/  BRA.U !UP0, `(.L_x_86) ;  /* 0x0000000108a47547 */ /* 0x000fea000b800000 */
[----:B------:R-:W-:Y:S02]  /*46f0*/  UIMAD.WIDE.U32 UR8, UR13, UR35, URZ ;  /* 0x000000230d0872a5 */ /* 0x000fe4000f8e00ff */
[----:B------:R-:W-:Y:S02]  /*4700*/  UIMAD.WIDE.U32 UR10, UR14, UR32, URZ ;  /* 0x000000200e0a72a5 */ /* 0x000fe4000f8e00ff */
[----:B------:R-:W-:Y:S02]  /*4710*/  USEL UR4, UR30, UR38, !UP5 ;  /* 0x000000261e047287 */ /* 0x000fe4000e800000 */
[----:B------:R-:W-:Y:S02]  /*4720*/  USEL UR7, UR31, UR39, !UP6 ;  /* 0x000000271f077287 */ /* 0x000fe4000f000000 */
[----:B-1----:R-:W-:Y:S02]  /*4730*/  UIMAD.WIDE.U32 UR16, UR4, UR22, URZ ;  /* 0x00000016041072a5 */ /* 0x002fe4000f8e00ff */
[----:B------:R-:W-:Y:S01]  /*4740*/  UIMAD.WIDE.U32 UR18, UR7, UR22, URZ ;  /* 0x00000016071272a5 */ /* 0x000fe2000f8e00ff */
[----:B------:R-:W-:Y:S02]  /*4750*/  UMOV UR5, UR9 ;  /* 0x0000000900057c82 */ /* 0x000fe40008000000 */
[----:B------:R-:W-:Y:S03]  /*4760*/  USHF.R.U32.HI UR6, URZ, UR40, UR5 ;  /* 0x00000028ff067299 */ /* 0x000fe60008011605 */
[----:B------:R-:W-:Y:S01]  /*4770*/  UMOV UR5, UR11 ;  /* 0x0000000b00057c82 */ /* 0x000fe20008000000 */
[----:B------:R-:W-:Y:S02]  /*4780*/  USEL UR6, UR13, UR6, !UP5 ;  /* 0x000000060d067287 */ /* 0x000fe4000e800000 */
[----:B------:R-:W-:Y:S02]  /*4790*/  USHF.R.U32.HI UR8, URZ, UR33, UR5 ;  /* 0x00000021ff087299 */ /* 0x000fe40008011605 */
[----:B------:R-:W-:Y:S01]  /*47a0*/  UIMAD.WIDE.U32 UR10, UR6, UR22, URZ ;  /* 0x00000016060a72a5 */ /* 0x000fe2000f8e00ff */
[----:B------:R-:W-:Y:S02]  /*47b0*/  UMOV UR5, UR17 ;  /* 0x0000001100057c82 */ /* 0x000fe40008000000 */
[----:B------:R-:W-:Y:S03]  /*47c0*/  @UP4 USHF.R.U32.HI UR4, URZ, UR23, UR5 ;  /* 0x00000017ff044299 */ /* 0x000fe60008011605 */
[----:B------:R-:W-:Y:S01]  /*47d0*/  UMOV UR5, UR19 ;  /* 0x0000001300057c82 */ /* 0x000fe20008000000 */
[----:B------:R-:W-:Y:S02]  /*47e0*/  UIMAD UR4, UR42, UR4, URZ ;  /* 0x000000042a0472a4 */ /* 0x000fe4000f8e02ff */
[----:B------:R-:W-:Y:S02]  /*47f0*/  @UP4 USHF.R.U32.HI UR7, URZ, UR23, UR5 ;  /* 0x00000017ff074299 */ /* 0x000fe40008011605 */
[----:B------:R-:W-:Y:S02]  /*4800*/  USEL UR5, UR14, UR8, !UP6 ;  /* 0x000000080e057287 */ /* 0x000fe4000f000000 */
[----:B------:R-:W-:Y:S02]  /*4810*/  UIMAD UR8, UR42, UR7, URZ ;  /* 0x000000072a0872a4 */ /* 0x000fe4000f8e02ff */
[----:B------:R-:W-:Y:S03]  /*4820*/  UISETP.GE.AND UP0, UPT, UR6, UR4, UPT ;  /* 0x000000040600728c */ /* 0x000fe6000bf06270 */
[----:B------:R-:W-:Y:S01]  /*4830*/  UMOV UR4, UR11 ;  /* 0x0000000b00047c82 */ /* 0x000fe20008000000 */
[----:B------:R-:W-:Y:S02]  /*4840*/  UISETP.GE.OR UP0, UPT, UR5, UR8, UP0 ;  /* 0x000000080500728c */ /* 0x000fe40008706670 */
[----:B------:R-:W-:Y:S02]  /*4850*/  USHF.R.U32.HI UR4, URZ, UR23, UR4 ;  /* 0x00000017ff047299 */ /* 0x000fe40008011604 */
[----:B------:R-:W-:Y:S02]  /*4860*/  UIMAD.WIDE.U32 UR8, UR5, UR22, URZ ;  /* 0x00000016050872a5 */ /* 0x000fe4000f8e00ff */
[----:B------:R-:W-:Y:S04]  /*4870*/  USEL UR10, UR6, UR4, !UP4 ;  /* 0x00000004060a7287 */ /* 0x000fe8000e000000 */
[----:B------:R-:W-:Y:S01]  /*4880*/  UIADD3 UR11, UPT, UPT, -UR10, URZ, URZ ;  /* 0x000000ff0a0b7290 */ /* 0x000fe2000fffe1ff */
[----:B------:R-:W-:Y:S02]  /*4890*/  @!UP0 UMOV UR4, UR9 ;  /* 0x0000000900048c82 */ /* 0x000fe40008000000 */
[----:B------:R-:W-:Y:S02]  /*48a0*/  @!UP0 USHF.R.U32.HI UR4, URZ, UR23, UR4 ;  /* 0x00000017ff048299 */ /* 0x000fe40008011604 */
[----:B------:R-:W-:Y:S02]  /*48b0*/  UIMAD UR8, UR42, UR11, UR6 ;  /* 0x0000000b2a0872a4 */ /* 0x000fe4000f8e0206 */
[----:B------:R-:W-:Y:S04]  /*48c0*/  @!UP0 USEL UR4, UR5, UR4, !UP4 ;  /* 0x0000000405048287 */ /* 0x000fe8000e000000 */
[----:B------:R-:W-:Y:S02]  /*48d0*/  @!UP0 UIMAD UR8, UR7, UR8, UR4 ;  /* 0x00000008070882a4 */ /* 0x000fe4000f8e0204 */
[----:B------:R-:W-:Y:S02]  /*48e0*/  @!UP0 UIADD3 UR9, UPT, UPT, UR10, -UR4, URZ ;  /* 0x800000040a098290 */ /* 0x000fe4000fffe0ff */
[----:B------:R-:W-:Y:S02]  /*48f0*/  UIADD3 UR4, UPT, UPT, -UR5, URZ, URZ ;  /* 0x000000ff05047290 */ /* 0x000fe4000fffe1ff */
[----:B------:R-:W-:Y:S02]  /*4900*/  UIADD3 UR7, UPT, UPT, -UR6, URZ, URZ ;  /* 0x000000ff06077290 */ /* 0x000fe4000fffe1ff */
[----:B------:R-:W-:Y:S02]  /*4910*/  @!UP0 UIMAD UR6, UR9, UR42, UR5 ;  /* 0x0000002a090682a4 */ /* 0x000fe4000f8e0205 */
[----:B------:R-:W-:Y:S02]  /*4920*/  UIMAD UR14, UR15, UR4, UR14 ;  /* 0x000000040f0e72a4 */ /* 0x000fe4000f8e020e */
[----:B------:R-:W-:Y:S01]  /*4930*/  UIMAD UR4, UR34, UR7, UR13 ;  /* 0x00000007220472a4 */ /* 0x000fe2000f8e020d */
[----:B------:R-:W-:Y:S02]  /*4940*/  @!UP0 UMOV UR5, UR8 ;  /* 0x0000000800058c82 */ /* 0x000fe40008000000 */
[----:B------:R-:W-:Y:S02]  /*4950*/  UIMAD UR14, UR5, UR15, UR14 ;  /* 0x0000000f050e72a4 */ /* 0x000fe4000f8e020e */
[----:B------:R-:W-:Y:S11]  /*4960*/  UIMAD UR13, UR6, UR34, UR4 ;  /* 0x00000022060d72a4 */ /* 0x000ff6000f8e0204 */
[----:B------:R-:W-:Y:S01]  /*4970*/  @!UPT UIADD3 URZ, UPT, UPT, URZ, URZ, URZ ;  /* 0x000000fffffff290 */ /* 0x000fe2000fffe0ff */
.L_x_86:
[----:B------:R-:W3:Y:S01]  /*4980*/  @!UP2 LDCU.128 UR8, c[0x0][0xb10] ;  /* 0x00016200ff08a7ac */ /* 0x000ee20008000c00 */
[C---:B----4-:R-:W-:Y:S02]  /*4990*/  ISETP.NE.U32.AND P1, PT, R4.reuse, RZ, PT ;  /* 0x000000ff0400720c */ /* 0x050fe40003f25070 */
[----:B------:R-:W-:Y:S02]  /*49a0*/  ISETP.NE.U32.AND P0, PT, R4, RZ, PT ;  /* 0x000000ff0400720c */ /* 0x000fe40003f05070 */
[C---:B------:R-:W-:Y:S02]  /*49b0*/  ISETP.NE.AND.EX P1, PT, R5.reuse, RZ, PT, P1 ;  /* 0x000000ff0500720c */ /* 0x040fe40003f25310 */
[----:B------:R-:W-:Y:S01]  /*49c0*/  ISETP.NE.AND.EX P0, PT, R5, RZ, PT, P0 ;  /* 0x000000ff0500720c */ /* 0x000fe20003f05300 */
[----:B------:R-:W4:Y:S01]  /*49d0*/  @!UP2 LDCU UR5, c[0x0][0xb0c] ;  /* 0x00016180ff05a7ac */ /* 0x000f220008000800 */
[----:B------:R-:W-:Y:S01]  /*49e0*/  SHF.L.U32 R9, R15, 0x1f, RZ ;  /* 0x0000001f0f097819 */ /* 0x000fe200000006ff */
[----:B------:R-:W-:Y:S02]  /*49f0*/  USHF.L.U32 UR26, UR24, 0x7, URZ ;  /* 0x00000007181a7899 */ /* 0x000fe400080006ff */
[----:B------:R-:W-:Y:S02]  /*4a00*/  USHF.L.U32 UR27, UR20, 0x6, URZ ;  /* 0x00000006141b7899 */ /* 0x000fe400080006ff */
[----:B---3--:R-:W-:Y:S07]  /*4a10*/  UIMAD.WIDE.U32 UR6, UR14, UR8, URZ ;  /* 0x000000080e0672a5 */ /* 0x008fee000f8e00ff */
[----:B------:R-:W-:Y:S01]  /*4a20*/  @!UP2 UMOV UR4, UR7 ;  /* 0x000000070004ac82 */ /* 0x000fe20008000000 */
[----:B----4-:R-:W-:Y:S02]  /*4a30*/  @!UP2 UISETP.NE.AND UP0, UPT, UR5, 0x1, UPT ;  /* 0x000000010500a88c */ /* 0x010fe4000bf05270 */
[----:B------:R-:W-:Y:S02]  /*4a40*/  @!UP2 USHF.R.U32.HI UR4, URZ, UR9, UR4 ;  /* 0x00000009ff04a299 */ /* 0x000fe40008011604 */
[----:B------:R-:W-:Y:S02]  /*4a50*/  UIMAD.WIDE.U32 UR6, UR13, UR11, URZ ;  /* 0x0000000b0d0672a5 */ /* 0x000fe4000f8e00ff */
[----:B------:R-:W-:Y:S02]  /*4a60*/  @!UP2 USEL UR8, UR14, UR4, !UP0 ;  /* 0x000000040e08a287 */ /* 0x000fe4000c000000 */
[----:B------:R-:W-:Y:S03]  /*4a70*/  @!UP2 UISETP.NE.AND UP0, UPT, UR10, 0x1, UPT ;  /* 0x000000010a00a88c */ /* 0x000fe6000bf05270 */
[----:B------:R-:W-:Y:S02]  /*4a80*/  @!UP2 UMOV UR6, UR7 ;  /* 0x000000070006ac82 */ /* 0x000fe40008000000 */
[----:B------:R-:W3:Y:S02]  /*4a90*/  @!UP2 LDCU UR4, c[0x0][0xb20] ;  /* 0x00016400ff04a7ac */ /* 0x000ee40008000800 */
[----:B---3--:R-:W-:Y:S04]  /*4aa0*/  @!UP2 USHF.R.U32.HI UR6, URZ, UR4, UR6 ;  /* 0x00000004ff06a299 */ /* 0x008fe80008011606 */
[----:B------:R-:W-:Y:S04]  /*4ab0*/  @!UP2 USEL UR6, UR13, UR6, !UP0 ;  /* 0x000000060d06a287 */ /* 0x000fe8000c000000 */
[----:B------:R-:W-:Y:S02]  /*4ac0*/  @!UP2 UIADD3 UR4, UPT, UPT, -UR8, UR6, URZ ;  /* 0x000000060804a290 */ /* 0x000fe4000fffe1ff */
[----:B------:R-:W-:Y:S02]  /*4ad0*/  @!UP2 UIADD3 UR6, UPT, UPT, UR8, -UR6, URZ ;  /* 0x800000060806a290 */ /* 0x000fe4000fffe0ff */
[----:B------:R-:W-:Y:S02]  /*4ae0*/  @!UP2 UIMAD UR14, UR4, UR5, UR14 ;  /* 0x00000005040ea2a4 */ /* 0x000fe4000f8e020e */
[----:B------:R-:W-:Y:S01]  /*4af0*/  @!UP2 UIMAD UR13, UR6, UR10, UR13 ;  /* 0x0000000a060da2a4 */ /* 0x000fe2000f8e020d */
[----:B------:R-:W-:Y:S11]  /*4b00*/  BRA.U UP3, `(.L_x_87) ;  /* 0x0000000103107547 */ /* 0x000ff6000b800000 */
[----:B--2---:R-:W-:Y:S04]  /*4b10*/  MOV R0, UR41 ;  /* 0x0000002900007c02 */ /* 0x004fe80008000f00 */
[----:B------:R-:W-:Y:S04]  /*4b20*/  SHF.L.U32 R11, R0, 0x1f, RZ ;  /* 0x0000001f000b7819 */ /* 0x000fe800000006ff */
[----:B------:R-:W2:Y:S02]  /*4b30*/  SYNCS.PHASECHK.TRANS64.TRYWAIT P2, [UR21+0x58], R11 ;  /* 0x0000580bff0075a7 */ /* 0x000ea40008041115 */
[----:B--2---:R-:W-:Y:S05]  /*4b40*/  @!P2 BRA `(.L_x_88) ;  /* 0x0000003800b8a947 */ /* 0x004fea0003800000 */
.L_x_87:
[----:B------:R-:W-:Y:S05]  /*4b50*/  @!P1 BRA `(.L_x_89) ;  /* 0x0000000000309947 */ /* 0x000fea0003800000 */
[----:B------:R-:W-:Y:S01]  /*4b60*/  ISETP.NE.U32.AND P1, PT, R2, RZ, PT ;  /* 0x000000ff0200720c */ /* 0x000fe20003f25070 */
[----:B------:R-:W3:Y:S01]  /*4b70*/  LDCU.64 UR4, c[0x0][0x358] ;  /* 0x00006b00ff0477ac */ /* 0x000ee20008000a00 */
[----:B------:R-:W-:Y:S02]  /*4b80*/  IMAD.MOV.U32 R86, RZ, RZ, 0x1 ;  /* 0x00000001ff567424 */ /* 0x000fe400078e00ff */
[----:B------:R-:W-:Y:S11]  /*4b90*/  ISETP.NE.AND.EX P1, PT, R3, RZ, PT, P1 ;  /* 0x000000ff0300720c */ /* 0x000ff60003f25310 */
[----:B------:R-:W-:Y:S02]  /*4ba0*/  @!UPT UIADD3 URZ, UPT, UPT, URZ, URZ, URZ ;  /* 0x000000fffffff290 */ /* 0x000fe4000fffe0ff */
[----:B--2---:R-:W2:Y:S01]  /*4bb0*/  @P1 LDC.64 R10, c[0x0][0x888] ;  /* 0x00022200ff0a1b82 */ /* 0x004ea20000000a00 */
[----:B------:R-:W-:Y:S04]  /*4bc0*/  @P1 IMAD R0, R4, UR36, RZ ;  /* 0x0000002404001c24 */ /* 0x000fe8000f8e02ff */
[----:B--2---:R-:W-:Y:S04]  /*4bd0*/  @P1 IMAD.WIDE R10, R0, 0x4, R10 ;  /* 0x00000004000a1825 */ /* 0x004fe800078e020a */
[----:B------:R-:W-:Y:S01]  /*4be0*/  HFMA2 R0, -RZ, RZ, 0, 5.9604644775390625e-08 ;  /* 0x00000001ff007431 */ /* 0x000fe200000001ff */
[----:B---3-5:R3:W5:Y:S04]  /*4bf0*/  @P1 LDG.E R41, desc[UR4][R10.64] ;  /* 0x000000040a291981 */ /* 0x028768000c1e1900 */
[----:B------:R-:W-:Y:S01]  /*4c00*/  @!P1 PRMT R86, R0, 0x7610, R86 ;  /* 0x0000761000569816 */ /* 0x000fe20000000056 */
[----:B---3--:R-:W4:Y:S06]  /*4c10*/  @!P1 LDC R41, c[0x0][0x880] ;  /* 0x00022000ff299b82 */ /* 0x008f2c0000000800 */
.L_x_89:
[----:B----45:R-:W-:Y:S01]  /*4c20*/  @!P0 FSETP.EQ.AND P1, PT, R41, RZ, PT ;  /* 0x000000ff2900820b */ /* 0x030fe20003f22000 */
[----:B------:R-:W-:Y:S01]  /*4c30*/  @!UPT UIADD3 URZ, UPT, UPT, URZ, URZ, URZ ;  /* 0x000000fffffff290 */ /* 0x000fe2000fffe0ff */
[----:B------:R-:W-:Y:S11]  /*4c40*/  @!P0 BRA `(.L_x_90) ;  /* 0x0000000000188947 */ /* 0x000ff60003800000 */
[----:B------:R-:W-:Y:S02]  /*4c50*/  LOP3.LUT P0, RZ, R86, 0xff, RZ, 0xc0, !PT ;  /* 0x000000ff56ff7812 */ /* 0x000fe4000780c0ff */
[----:B------:R-:W-:Y:S04]  /*4c60*/  ISETP.NE.U32.AND P1, PT, R2, RZ, PT ;  /* 0x000000ff0200720c */ /* 0x000fe80003f25070 */
[----:B------:R-:W-:Y:S04]  /*4c70*/  ISETP.NE.AND.EX P1, PT, R3, RZ, PT, P1 ;  /* 0x000000ff0300720c */ /* 0x000fe80003f25310 */
[----:B------:R-:W-:Y:S03]  /*4c80*/  PLOP3.LUT P1, PT, P1, PT, PT, 0x8, 0x80 ;  /* 0x000000000080781c */ /* 0x000fe60000f2e170 */
[----:B------:R-:W-:Y:S11]  /*4c90*/  @P0 FSETP.EQ.AND P1, PT, R41, RZ, PT ;  /* 0x000000ff2900020b */ /* 0x000ff60003f22000 */
[----:B------:R-:W-:Y:S02]  /*4ca0*/  @!UPT UIADD3 URZ, UPT, UPT, URZ, URZ, URZ ;  /* 0x000000fffffff290 */ /* 0x000fe4000fffe0ff */
.L_x_90:
[----:B------:R-:W3:Y:S01]  /*4cb0*/  SYNCS.PHASECHK.TRANS64.TRYWAIT P2, [UR21+0x40], R9 ;  /* 0x00004009ff0075a7 */ /* 0x000ee20008041115 */
[----:B------:R-:W-:Y:S04]  /*4cc0*/  ELECT P0, URZ, PT ;  /* 0x0000000000ff782f */ /* 0x000fe80003800000 */
[----:B------:R-:W-:Y:S11]  /*4cd0*/  PLOP3.LUT P1, PT, P1, P0, PT, 0xf2, 0x2f ;  /* 0x00000000002f781c */ /* 0x000ff60000f21e72 */
[----:B------:R-:W-:Y:S02]  /*4ce0*/  @!UPT UIADD3 URZ, UPT, UPT, URZ, URZ, URZ ;  /* 0x000000fffffff290 */ /* 0x000fe4000fffe0ff */
[----:B------:R-:W-:Y:S05]  /*4cf0*/  @!P1 IADD3 R8, P0, PT, R16, 0x580, RZ ;  /* 0x0000058010089810 */ /* 0x000fea0007f1e0ff */
[----:B------:R-:W-:Y:S01]  /*4d00*/  @!P1 IMAD.X R6, RZ, RZ, R17, P0 ;  /* 0x000000ffff069224 */ /* 0x000fe200000e0611 */
[----:B---3--:R-:W-:Y:S07]  /*4d10*/  @!P2 BRA `(.L_x_91) ;  /* 0x00000038005ca947 */ /* 0x008fee0003800000 */
.L_x_153:
[----:B------:R-:W-:Y:S01]  /*4d20*/  @!P1 R2UR UR5, R8 ;  /* 0x00000000080592ca */ /* 0x000fe200000e0000 */
[----:B------:R-:W-:Y:S01]  /*4d30*/  VOTEU.ALL UP0, P1 ;  /* 0x0000000000ff7886 */ /* 0x000fe20000800000 */
[----:B------:R-:W-:Y:S01]  /*4d40*/  @!P1 R2UR UR4, R6 ;  /* 0x00000000060492ca */ /* 0x000fe200000e0000 */
[----:B------:R-:W-:Y:S01]  /*4d50*/  UMOV UR16, 0x0 ;  /* 0x0000000000107882 */ /* 0x000fe20000000000 */
[----:B------:R-:W-:Y:S01]  /*4d60*/  UMOV UR17, 0x10000000 ;  /* 0x1000000000117882 */ /* 0x000fe20000000000 */
[----:B------:R-:W-:Y:S01]  /*4d70*/  UMOV UR28, UR36 ;  /* 0x00000024001c7c82 */ /* 0x000fe20008000000 */
[----:B------:R-:W-:Y:S01]  /*4d80*/  @!UP0 UIADD3 UR24, UPT, UPT, UR21, 0x200, URZ ;  /* 0x0000020015188890 */ /* 0x000fe2000fffe0ff */
[----:B--2---:R-:W-:Y:S01]  /*4d90*/  @!P1 IMAD.MOV.U32 R0, RZ, RZ, 0x1000 ;  /* 0x00001000ff009424 */ /* 0x004fe200078e00ff */
[----:B------:R-:W-:Y:S01]  /*4da0*/  @!UP0 UIADD3 UR10, UPT, UPT, UR26, 0x40, URZ ;  /* 0x000000401a0a8890 */ /* 0x000fe2000fffe0ff */
[----:B------:R-:W-:Y:S01]  /*4db0*/  VIADD R14, R14, 0x1 ;  /* 0x000000010e0e7836 */ /* 0x000fe20000000000 */
[----:B------:R-:W-:Y:S01]  /*4dc0*/  @!UP0 UIADD3 UR8, UPT, UPT, UR21, 0xa00, URZ ;  /* 0x00000a0015088890 */ /* 0x000fe2000fffe0ff */
[----:B------:R-:W-:Y:S02]  /*4dd0*/  VOTEU.ALL UP0, P1 ;  /* 0x0000000000ff7886 */ /* 0x000fe40000800000 */
[----:B------:R-:W-:Y:S01]  /*4de0*/  IMAD.U32 R10, RZ, RZ, UR5 ;  /* 0x00000005ff0a7e24 */ /* 0x000fe2000f8e00ff */
[----:B------:R-:W-:Y:S01]  /*4df0*/  UMOV UR9, UR25 ;  /* 0x0000001900097c82 */ /* 0x000fe20008000000 */
[----:B------:R-:W-:Y:S01]  /*4e00*/  IMAD.U32 R11, RZ, RZ, UR4 ;  /* 0x00000004ff0b7e24 */ /* 0x000fe2000f8e00ff */
[----:B------:R-:W-:Y:S01]  /*4e10*/  UMOV UR11, UR27 ;  /* 0x0000001b000b7c82 */ /* 0x000fe20008000000 */
[----:B------:R-:W-:Y:S01]  /*4e20*/  UMOV UR12, UR36 ;  /* 0x00000024000c7c82 */ /* 0x000fe20008000000 */
[----:B------:R-:W-:Y:S01]  /*4e30*/  @!P1 R2UR UR4, R10 ;  /* 0x000000000a0492ca */ /* 0x000fe200000e0000 */
[----:B------:R-:W-:Y:S01]  /*4e40*/  UPRMT UR6, UR46, 0x654, UR25 ;  /* 0x000006542e067896 */ /* 0x000fe20008000019 */
[----:B------:R-:W-:Y:S11]  /*4e50*/  @!P1 R2UR UR5, R11 ;  /* 0x000000000b0592ca */ /* 0x000ff600000e0000 */
[----:B------:R-:W-:Y:S02]  /*4e60*/  @!UPT UIADD3 URZ, UPT, UPT, URZ, URZ, URZ ;  /* 0x000000fffffff290 */ /* 0x000fe4000fffe0ff */
[----:B------:R2:W-:Y:S01]  /*4e70*/  @!UP0 UTMALDG.3D [UR24], [UR4], desc[UR16] ;  /* 0x00001018040085b4 */ /* 0x0005e20008011000 */
[----:B------:R-:W-:Y:S05]  /*4e80*/  VOTEU.ALL UP0, P1 ;  /* 0x0000000000ff7886 */ /* 0x000fea0000800000 */
[----:B------:R2:W-:Y:S01]  /*4e90*/  @!UP0 UTMALDG.3D [UR8], [UR4], desc[UR16] ;  /* 0x00001008040085b4 */ /* 0x0005e20008011000 */
[----:B------:R2:W-:Y:S01]  /*4ea0*/  @!P1 SYNCS.ARRIVE.TRANS64.RED.A0TR RZ, [UR21+0x30], R0 ;  /* 0x00003000ffff99a7 */ /* 0x0005e20008300415 */
[----:B------:R-:W-:Y:S01]  /*4eb0*/  SYNCS.ARRIVE.TRANS64.RED.A1T0 RZ, [UR6], RZ ;  /* 0x000000ffffff79a7 */ /* 0x000fe20008100406 */
[----:B------:R-:W3:Y:S02]  /*4ec0*/  SYNCS.PHASECHK.TRANS64.TRYWAIT P0, [UR21+0x48], R9 ;  /* 0x00004809ff0075a7 */ /* 0x000ee40008001115 */
[----:B--23--:R-:W-:Y:S05]  /*4ed0*/  @!P0 BRA `(.L_x_92) ;  /* 0x0000003800048947 */ /* 0x00cfea0003800000 */
.L_x_155:
[----:B------:R-:W-:Y:S01]  /*4ee0*/  UIADD3 UR24, UPT, UPT, UR13, UR63, URZ ;  /* 0x0000003f0d187290 */ /* 0x000fe2000fffe0ff */
[----:B------:R-:W-:Y:S01]  /*4ef0*/  @!P1 IADD3 R6, P0, PT, R16, 0x580, RZ ;  /* 0x0000058010069810 */ /* 0x000fe20007f1e0ff */
[----:B------:R-:W-:Y:S01]  /*4f00*/  UPLOP3.LUT UP3, UPT, UPT, UPT, UPT, 0x80, 0x8 ;  /* 0x000000000008789c */ /* 0x000fe20003f6f070 */
[----:B------:R-:W-:Y:S01]  /*4f10*/  R2UR UR28, R88 ;  /* 0x00000000581c72ca */ /* 0x000fe200000e0000 */
[----:B------:R-:W-:Y:S01]  /*4f20*/  VOTEU.ALL UP0, P1 ;  /* 0x0000000000ff7886 */ /* 0x000fe20000800000 */
[----:B------:R-:W-:Y:S01]  /*4f30*/  @!P1 R2UR UR5, R6 ;  /* 0x00000000060592ca */ /* 0x000fe200000e0000 */
[----:B--2---:R-:W-:Y:S01]  /*4f40*/  @!P1 IMAD.X R0, RZ, RZ, R17, P0 ;  /* 0x000000ffff009224 */ /* 0x004fe200000e0611 */
[----:B------:R-:W-:Y:S01]  /*4f50*/  UMOV UR6, 0x0 ;  /* 0x0000000000067882 */ /* 0x000fe20000000000 */
[----:B------:R-:W-:Y:S01]  /*4f60*/  UMOV UR7, 0x10000000 ;  /* 0x1000000000077882 */ /* 0x000fe20000000000 */
[----:B------:R-:W-:Y:S01]  /*4f70*/  @!UP0 UIADD3 UR18, UPT, UPT, UR26, 0x20, URZ ;  /* 0x000000201a128890 */ /* 0x000fe2000fffe0ff */
[----:B------:R-:W-:Y:S01]  /*4f80*/  ISETP.NE.AND P0, PT, R14, 0x2, PT ;  /* 0x000000020e00780c */ /* 0x000fe20003f05270 */
[----:B------:R-:W-:Y:S01]  /*4f90*/  @!UP0 UIADD3 UR16, UPT, UPT, UR21, 0x1200, URZ ;  /* 0x0000120015108890 */ /* 0x000fe2000fffe0ff */
[----:B------:R-:W-:Y:S01]  /*4fa0*/  @!P1 R2UR UR4, R0 ;  /* 0x00000000000492ca */ /* 0x000fe200000e0000 */
[----:B------:R-:W-:Y:S01]  /*4fb0*/  @!UP0 UIADD3 UR17, UPT, UPT, UR21, 0x38, URZ ;  /* 0x0000003815118890 */ /* 0x000fe2000fffe0ff */
[----:B------:R-:W-:Y:S01]  /*4fc0*/  SEL R0, RZ, 0x1, P0 ;  /* 0x00000001ff007807 */ /* 0x000fe20000000000 */
[----:B------:R-:W-:Y:S01]  /*4fd0*/  @!UP0 UIADD3 UR10, UPT, UPT, UR26, 0x60, URZ ;  /* 0x000000601a0a8890 */ /* 0x000fe2000fffe0ff */
[----:B------:R-:W-:Y:S01]  /*4fe0*/  LOP3.LUT R15, R15, 0x1, RZ, 0x3c, !PT ;  /* 0x000000010f0f7812 */ /* 0x000fe200078e3cff */
[----:B------:R-:W-:Y:S01]  /*4ff0*/  @!UP0 UIADD3 UR8, UPT, UPT, UR21, 0x1a00, URZ ;  /* 0x00001a0015088890 */ /* 0x000fe2000fffe0ff */
[----:B------:R-:W-:Y:S01]  /*5000*/  IMAD.U32 R8, RZ, RZ, UR5 ;  /* 0x00000005ff087e24 */ /* 0x000fe2000f8e00ff */
[----:B------:R-:W-:Y:S01]  /*5010*/  VOTEU.ALL UP0, P1 ;  /* 0x0000000000ff7886 */ /* 0x000fe20000800000 */
[----:B------:R-:W-:Y:S01]  /*5020*/  UMOV UR19, UR27 ;  /* 0x0000001b00137c82 */ /* 0x000fe20008000000 */
[----:B------:R-:W-:Y:S01]  /*5030*/  UMOV UR20, UR36 ;  /* 0x0000002400147c82 */ /* 0x000fe20008000000 */
[----:B------:R-:W-:Y:S01]  /*5040*/  UMOV UR11, UR27 ;  /* 0x0000001b000b7c82 */ /* 0x000fe20008000000 */
[----:B------:R-:W-:Y:S01]  /*5050*/  UMOV UR12, UR36 ;  /* 0x00000024000c7c82 */ /* 0x000fe20008000000 */
[----:B------:R-:W-:Y:S01]  /*5060*/  UMOV UR9, UR17 ;  /* 0x0000001100097c82 */ /* 0x000fe20008000000 */
[----:B------:R-:W-:Y:S01]  /*5070*/  IMAD.U32 R9, RZ, RZ, UR4 ;  /* 0x00000004ff097e24 */ /* 0x000fe2000f8e00ff */
[----:B------:R-:W-:Y:S01]  /*5080*/  @!P1 R2UR UR4, R8 ;  /* 0x00000000080492ca */ /* 0x000fe200000e0000 */
[----:B------:R-:W-:Y:S01]  /*5090*/  UMOV UR36, UR29 ;  /* 0x0000001d00247c82 */ /* 0x000fe20008000000 */
[----:B------:R-:W-:Y:S02]  /*50a0*/  LOP3.LUT R13, R13, R0, RZ, 0x3c, !PT ;  /* 0x000000000d0d7212 */ /* 0x000fe400078e3cff */
[----:B------:R-:W-:Y:S02]  /*50b0*/  @!P1 R2UR UR5, R9 ;  /* 0x00000000090592ca */ /* 0x000fe400000e0000 */
[----:B------:R-:W-:Y:S11]  /*50c0*/  SEL R14, R14, RZ, P0 ;  /* 0x000000ff0e0e7207 */ /* 0x000ff60000000000 */
[----:B------:R2:W-:Y:S01]  /*50d0*/  @!UP0 UTMALDG.3D [UR16], [UR4], desc[UR6] ;  /* 0x00000610040085b4 */ /* 0x0005e20008011000 */
[----:B------:R-:W-:Y:S05]  /*50e0*/  VOTEU.ALL UP0, P1 ;  /* 0x0000000000ff7886 */ /* 0x000fea0000800000 */
[----:B------:R3:W-:Y:S01]  /*50f0*/  @!UP0 UTMALDG.3D [UR8], [UR4], desc[UR6] ;  /* 0x00000608040085b4 */ /* 0x0007e20008011000 */
[----:B------:R3:W-:Y:S01]  /*5100*/  @!P1 SYNCS.ARRIVE.TRANS64.RED.A0TR RZ, [UR21+0x38], R7 ;  /* 0x00003807ffff99a7 */ /* 0x0007e20008300415 */
[----:B------:R-:W-:Y:S01]  /*5110*/  SYNCS.ARRIVE.TRANS64.RED.A1T0 RZ, [UR37], RZ ;  /* 0x000000ffffff79a7 */ /* 0x000fe20008100425 */
[----:B--2---:R-:W-:Y:S01]  /*5120*/  UIADD3 UR20, UPT, UPT, UR14, UR28, URZ ;  /* 0x0000001c0e147290 */ /* 0x004fe2000fffe0ff */
[----:B------:R-:W-:Y:S11]  /*5130*/  BRA.U UP1, `(.L_x_93) ;  /* 0xfffffff101f07547 */ /* 0x000ff6000b83ffff */
[----:B------:R-:W-:-:S04]  /*5140*/  SHF.L.U32 R3, R15, 0x1f, RZ ;  /* 0x0000001f0f037819 */ /* 0x000fc800000006ff */
[----:B------:R-:W2:Y:S02]  /*5150*/  SYNCS.PHASECHK.TRANS64.TRYWAIT P0, [UR21+0x40], R3 ;  /* 0x00004003ff0075a7 */ /* 0x000ea40008001115 */
[----:B--2---:R-:W-:Y:S05]  /*5160*/  @!P0 BRA `(.L_x_94) ;  /* 0x0000003400788947 */ /* 0x004fea0003800000 */
.L_x_157:
[----:B--2---:R-:W-:-:S07]  /*5170*/  MOV R0, UR21 ;  /* 0x0000001500007c02 */ /* 0x004fce0008000f00 */
.L_x_95:
[----:B--2---:R-:W-:-:S04]  /*5180*/  SHF.L.U32 R3, R15, 0x1f, RZ ;  /* 0x0000001f0f037819 */ /* 0x004fc800000006ff */
[----:B------:R2:W4:Y:S03]  /*5190*/  SYNCS.PHASECHK.TRANS64.TRYWAIT P0, [R0+URZ+0x48], R3 ;  /* 0x00004803000075a7 */ /* 0x00052600080011ff */
[----:B----4-:R-:W-:Y:S05]  /*51a0*/  @!P0 NANOSLEEP.SYNCS 0x989680 ;  /* 0x009896800000895d */ /* 0x010fea0003900000 */
[----:B------:R-:W4:Y:S02]  /*51b0*/  @!P0 SYNCS.PHASECHK.TRANS64 P0, [R0+URZ+0x48], R3 ;  /* 0x00004803000085a7 */ /* 0x000f2400080010ff */
[----:B-1-34-:R-:W-:Y:S05]  /*51c0*/  @P0 EXIT ;  /* 0x000000000000094d */ /* 0x01afea0003800000 */
[----:B------:R-:W-:Y:S05]  /*51d0*/  BRA `(.L_x_95) ;  /* 0xfffffffc00e87947 */ /* 0x000fea000383ffff */
.L_x_84:
[----:B------:R-:W-:-:S06]  /*51e0*/  UISETP.GE.AND UP0, UPT, UR25, 0x4, UPT ;  /* 0x000000041900788c */ /* 0x000fcc000bf06270 */
[----:B------:R-:W-:-:S13]  /*51f0*/  PLOP3.LUT P0, PT, PT, PT, UP0, 0x80, 0x8 ;  /* 0x000000000008781c */ /* 0x000fda0003f0f008 */
[----:B------:R-:W-:Y:S05]  /*5200*/  @!P0 EXIT ;  /* 0x000000000000894d */ /* 0x000fea0003800000 */
[----:B------:R-:W-:Y:S01]  /*5210*/  BAR.SYNC.DEFER_BLOCKING 0x6, 0xa0 ;  /* 0x0182800000007b1d */ /* 0x000fe20000010000 */
[----:B------:R-:W-:Y:S01]  /*5220*/  IMAD.SHL.U32 R4, R87, 0x200000, RZ ;  /* 0x0020000057047824 */ /* 0x000fe200078e00ff */
[----:B------:R-:W-:Y:S01]  /*5230*/  CS2R R94, SRZ ;  /* 0x00000000005e7805 */ /* 0x000fe2000001ff00 */
[C---:B------:R-:W-:Y:S01]  /*5240*/  IMAD.SHL.U32 R85, R97.reuse, 0x20, RZ ;  /* 0x0000002061557824 */ /* 0x040fe200078e00ff */
[----:B------:R-:W-:Y:S01]  /*5250*/  CS2R R92, SRZ ;  /* 0x00000000005c7805 */ /* 0x000fe2000001ff00 */
[C---:B------:R-:W-:Y:S01]  /*5260*/  IMAD.U32 R37, R97.reuse, 0x10000, RZ ;  /* 0x0001000061257824 */ /* 0x040fe200078e00ff */
[----:B------:R-:W-:Y:S02]  /*5270*/  UMOV UR44, 0x400 ;  /* 0x00000400002c7882 */ /* 0x000fe40000000000 */
[----:B------:R-:W1:Y:S01]  /*5280*/  LDC.64 R82, c[0x0][0x8b0] ;  /* 0x00022c00ff527b82 */ /* 0x000e620000000a00 */
[----:B------:R-:W-:Y:S01]  /*5290*/  ULEA UR44, UR46, UR44, 0x18 ;  /* 0x0000002c2e2c7291 */ /* 0x000fe2000f8ec0ff */
[----:B------:R-:W-:Y:S01]  /*52a0*/  IMAD.SHL.U32 R5, R97, 0x4, RZ ;  /* 0x0000000461057824 */ /* 0x000fe200078e00ff */
[----:B------:R-:W-:Y:S01]  /*52b0*/  LOP3.LUT R4, R4, 0x200000, RZ, 0xc0, !PT ;  /* 0x0020000004047812 */ /* 0x000fe200078ec0ff */
[----:B------:R-:W-:Y:S01]  /*52c0*/  IMAD.SHL.U32 R7, R87, 0x400, RZ ;  /* 0x0000040057077824 */ /* 0x000fe200078e00ff */
[C---:B------:R-:W-:Y:S01]  /*52d0*/  LOP3.LUT R6, R85.reuse, 0x80, RZ, 0xc0, !PT ;  /* 0x0000008055067812 */ /* 0x040fe200078ec0ff */
[----:B------:R-:W-:Y:S01]  /*52e0*/  UIADD3 UR4, UPT, UPT, UR44, 0x2200, URZ ;  /* 0x000022002c047890 */ /* 0x000fe2000fffe0ff */
[C---:B------:R-:W-:Y:S01]  /*52f0*/  LOP3.LUT R84, R85.reuse, 0xb60, RZ, 0xc0, !PT ;  /* 0x00000b6055547812 */ /* 0x040fe200078ec0ff */
[----:B------:R-:W2:Y:S01]  /*5300*/  LDC.64 R80, c[0x0][0x8a8] ;  /* 0x00022a00ff507b82 */ /* 0x000ea20000000a00 */
[----:B------:R-:W-:Y:S01]  /*5310*/  LOP3.LUT R37, R4, 0x400000, R37, 0xf8, !PT ;  /* 0x0040000004257812 */ /* 0x000fe200078ef825 */
[----:B------:R-:W-:Y:S01]  /*5320*/  IMAD.MOV.U32 R36, RZ, RZ, RZ ;  /* 0x000000ffff247224 */ /* 0x000fe200078e00ff */
[----:B------:R-:W-:Y:S01]  /*5330*/  LOP3.LUT R5, R6, 0x10, R5, 0xf8, !PT ;  /* 0x0000001006057812 */ /* 0x000fe200078ef805 */
[----:B------:R-:W-:Y:S01]  /*5340*/  IMAD.MOV.U32 R91, RZ, RZ, RZ ;  /* 0x000000ffff5b7224 */ /* 0x000fe200078e00ff */
[----:B------:R-:W-:Y:S01]  /*5350*/  LOP3.LUT R84, R84, 0x400, R7, 0xf8, !PT ;  /* 0x0000040054547812 */ /* 0x000fe200078ef807 */
[----:B------:R-:W-:Y:S01]  /*5360*/  IMAD.U32 R96, RZ, RZ, UR4 ;  /* 0x00000004ff607e24 */ /* 0x000fe2000f8e00ff */
[----:B------:R-:W-:Y:S01]  /*5370*/  LOP3.LUT P0, RZ, R85, 0x80, RZ, 0xc0, !PT ;  /* 0x0000008055ff7812 */ /* 0x000fe2000780c0ff */
[----:B------:R-:W3:Y:S01]  /*5380*/  LDCU UR58, c[0x0][0x370] ;  /* 0x00006e00ff3a77ac */ /* 0x000ee20008000800 */
[----:B------:R-:W4:Y:S01]  /*5390*/  LDS R0, [UR44+0x110] ;  /* 0x0001102cff007984 */ /* 0x000f220008000800 */
[----:B------:R-:W-:-:S02]  /*53a0*/  LOP3.LUT R84, R84, R5, RZ, 0xfc, !PT ;  /* 0x0000000554547212 */ /* 0x000fc400078efcff */
[----:B------:R-:W-:Y:S01]  /*53b0*/  P2R R4, PR, RZ, 0x1 ;  /* 0x00000001ff047803 */ /* 0x000fe20000000000 */
[----:B------:R-:W1:Y:S01]  /*53c0*/  LDCU UR43, c[0x0][0xb0c] ;  /* 0x00016180ff2b77ac */ /* 0x000e620008000800 */
[----:B------:R-:W-:Y:S01]  /*53d0*/  LOP3.LUT R97, R97, 0x60, RZ, 0xc0, !PT ;  /* 0x0000006061617812 */ /* 0x000fe200078ec0ff */
[----:B------:R-:W1:Y:S01]  /*53e0*/  LDCU UR39, c[0x0][0xb30] ;  /* 0x00016600ff2777ac */ /* 0x000e620008000800 */
[----:B------:R-:W1:Y:S01]  /*53f0*/  LDCU.64 UR56, c[0x0][0x888] ;  /* 0x00011100ff3877ac */ /* 0x000e620008000a00 */
[----:B------:R-:W1:Y:S01]  /*5400*/  LDCU.64 UR40, c[0x0][0xb28] ;  /* 0x00016500ff2877ac */ /* 0x000e620008000a00 */
[----:B------:R-:W1:Y:S01]  /*5410*/  LDCU.64 UR60, c[0x0][0x890] ;  /* 0x00011200ff3c77ac */ /* 0x000e620008000a00 */
[----:B------:R-:W1:Y:S01]  /*5420*/  LDCU.128 UR52, c[0x0][0xb10] ;  /* 0x00016200ff3477ac */ /* 0x000e620008000c00 */
[----:B------:R-:W1:Y:S01]  /*5430*/  LDCU UR47, c[0x0][0x374] ;  /* 0x00006e80ff2f77ac */ /* 0x000e620008000800 */
[----:B------:R-:W-:Y:S01]  /*5440*/  UIADD3 UR62, UPT, UPT, UR44, 0x200, URZ ;  /* 0x000002002c3e7890 */ /* 0x000fe2000fffe0ff */
[----:B-1234-:R-:W-:-:S11]  /*5450*/  IMAD.IADD R37, R0, 0x1, R37 ;  /* 0x0000000100257824 */ /* 0x01efd600078e0225 */
.L_x_121:
[C---:B------:R-:W-:Y:S02]  /*5460*/  LEA R3, R91.reuse, UR44, 0x3 ;  /* 0x0000002c5b037c11 */ /* 0x040fe4000f8e18ff */
[----:B------:R-:W-:Y:S02]  /*5470*/  SHF.L.U32 R0, R94, 0x1f, RZ ;  /* 0x0000001f5e007819 */ /* 0x000fe400000006ff */
[----:B------:R-:W-:Y:S02]  /*5480*/  LEA R5, R91, UR44, 0x4 ;  /* 0x0000002c5b057c11 */ /* 0x000fe4000f8e20ff */
[----:B-1----:R-:W1:Y:S02]  /*5490*/  SYNCS.PHASECHK.TRANS64.TRYWAIT P0, [R3+URZ+0x60], R0 ;  /* 0x00006000030075a7 */ /* 0x002e6400080011ff */
[----:B-1----:R-:W-:Y:S05]  /*54a0*/  @!P0 BRA `(.L_x_96) ;  /* 0x0000003000c08947 */ /* 0x002fea0003800000 */
.L_x_158:
        /* <DEDUP_REMOVED lines=11> */
[----:B------:R-:W-:Y:S01]  /*5560*/  PLOP3.LUT P0, PT, PT, PT, UP1, 0x80, 0x8 ;  /* 0x000000000008781c */ /* 0x000fe20003f0f018 */
[----:B------:R-:W-:Y:S11]  /*5570*/  UP2UR UR45, UPR, URZ, 0x2 ;  /* 0x00000002ff2d7883 */ /* 0x000ff60008000000 */
[----:B------:R-:W-:Y:S01]  /*5580*/  @!UPT UIADD3 URZ, UPT, UPT, URZ, URZ, URZ ;  /* 0x000000fffffff290 */ /* 0x000fe2000fffe0ff */
[----:B-1----:R-:W-:Y:S02]  /*5590*/  @P0 SHF.R.U32.HI R0, RZ, 0x10, R5 ;  /* 0x00000010ff000819 */ /* 0x002fe40000011605 */
        /* <DEDUP_REMOVED lines=12> */
[----:B------:R-:W2:Y:S01]  /*5660*/  LDCU UR12, c[0x0][0xb20] ;  /* 0x00016400ff0c77ac */ /* 0x000ea20008000800 */
[----:B------:R-:W-:Y:S02]  /*5670*/  UIMAD.WIDE.U32 UR4, UR47, UR55, URZ ;  /* 0x000000372f0472a5 */ /* 0x000fe4000f8e00ff */
[----:B------:R-:W-:Y:S02]  /*5680*/  UIMAD.WIDE.U32 UR6, UR58, UR52, URZ ;  /* 0x000000343a0672a5 */ /* 0x000fe4000f8e00ff */
[----:B------:R-:W-:Y:S02]  /*5690*/  UISETP.NE.AND UP0, UPT, UR54, 0x1, UPT ;  /* 0x000000013600788c */ /* 0x000fe4000bf05270 */
[----:B------:R-:W-:Y:S02]  /*56a0*/  UIMAD.WIDE.U32 UR8, UR37, UR55, URZ ;  /* 0x00000037250872a5 */ /* 0x000fe4000f8e00ff */
[----:B------:R-:W-:Y:S02]  /*56b0*/  UIMAD.WIDE.U32 UR10, UR38, UR52, URZ ;  /* 0x00000034260a72a5 */ /* 0x000fe4000f8e00ff */
[----:B------:R-:W-:Y:S02]  /*56c0*/  UISETP.NE.AND UP1, UPT, UR43, 0x1, UPT ;  /* 0x000000012b00788c */ /* 0x000fe4000bf25270 */
[----:B------:R-:W-:Y:S01]  /*56d0*/  UISETP.NE.AND UP2, UPT, UR42, 0x1, UPT ;  /* 0x000000012a00788c */ /* 0x000fe2000bf45270 */
[----:B------:R-:W-:Y:S02]  /*56e0*/  UMOV UR4, UR5 ;  /* 0x0000000500047c82 */ /* 0x000fe40008000000 */
[----:B--2---:R-:W-:Y:S03]  /*56f0*/  USHF.R.U32.HI UR5, URZ, UR12, UR4 ;  /* 0x0000000cff057299 */ /* 0x004fe60008011604 */
[----:B------:R-:W-:Y:S02]  /*5700*/  UMOV UR4, UR7 ;  /* 0x0000000700047c82 */ /* 0x000fe40008000000 */
[----:B------:R-:W-:Y:S02]  /*5710*/  USHF.R.U32.HI UR7, URZ, UR53, UR4 ;  /* 0x00000035ff077299 */ /* 0x000fe40008011604 */
[----:B------:R-:W-:Y:S02]  /*5720*/  USEL UR4, UR47, UR5, !UP0 ;  /* 0x000000052f047287 */ /* 0x000fe4000c000000 */
[----:B------:R-:W-:Y:S01]  /*5730*/  USEL UR7, UR58, UR7, !UP1 ;  /* 0x000000073a077287 */ /* 0x000fe2000c800000 */
[----:B------:R-:W-:Y:S01]  /*5740*/  UMOV UR5, UR9 ;  /* 0x0000000900057c82 */ /* 0x000fe20008000000 */
[----:B------:R-:W-:Y:S02]  /*5750*/  UIMAD.WIDE.U32 UR8, UR4, UR40, URZ ;  /* 0x00000028040872a5 */ /* 0x000fe4000f8e00ff */
[----:B------:R-:W-:Y:S03]  /*5760*/  USHF.R.U32.HI UR6, URZ, UR12, UR5 ;  /* 0x0000000cff067299 */ /* 0x000fe60008011605 */
[----:B------:R-:W-:Y:S01]  /*5770*/  UMOV UR5, UR11 ;  /* 0x0000000b00057c82 */ /* 0x000fe20008000000 */
[----:B------:R-:W-:Y:S02]  /*5780*/  UIMAD.WIDE.U32 UR10, UR7, UR40, URZ ;  /* 0x00000028070a72a5 */ /* 0x000fe4000f8e00ff */
[----:B------:R-:W-:Y:S02]  /*5790*/  USHF.R.U32.HI UR12, URZ, UR53, UR5 ;  /* 0x00000035ff0c7299 */ /* 0x000fe40008011605 */
[----:B------:R-:W-:Y:S01]  /*57a0*/  USEL UR6, UR37, UR6, !UP0 ;  /* 0x0000000625067287 */ /* 0x000fe2000c000000 */
[----:B------:R-:W-:Y:S02]  /*57b0*/  UMOV UR5, UR9 ;  /* 0x0000000900057c82 */ /* 0x000fe40008000000 */
[----:B------:R-:W-:Y:S01]  /*57c0*/  UMOV UR10, UR11 ;  /* 0x0000000b000a7c82 */ /* 0x000fe20008000000 */
[----:B------:R-:W-:Y:S02]  /*57d0*/  @UP2 USHF.R.U32.HI UR4, URZ, UR41, UR5 ;  /* 0x00000029ff042299 */ /* 0x000fe40008011605 */
[----:B------:R-:W-:Y:S02]  /*57e0*/  @UP2 USHF.R.U32.HI UR7, URZ, UR41, UR10 ;  /* 0x00000029ff072299 */ /* 0x000fe4000801160a */
[----:B------:R-:W-:Y:S02]  /*57f0*/  UIMAD UR4, UR42, UR4, URZ ;  /* 0x000000042a0472a4 */ /* 0x000fe4000f8e02ff */
[----:B------:R-:W-:Y:S02]  /*5800*/  UIMAD.WIDE.U32 UR10, UR6, UR40, URZ ;  /* 0x00000028060a72a5 */ /* 0x000fe4000f8e00ff */
[----:B------:R-:W-:Y:S02]  /*5810*/  USEL UR5, UR38, UR12, !UP1 ;  /* 0x0000000c26057287 */ /* 0x000fe4000c800000 */
[----:B------:R-:W-:Y:S02]  /*5820*/  UIMAD UR8, UR42, UR7, URZ ;  /* 0x000000072a0872a4 */ /* 0x000fe4000f8e02ff */
[----:B------:R-:W-:Y:S03]  /*5830*/  UISETP.GE.AND UP0, UPT, UR6, UR4, UPT ;  /* 0x000000040600728c */ /* 0x000fe6000bf06270 */
[----:B------:R-:W-:Y:S01]  /*5840*/  UMOV UR4, UR11 ;  /* 0x0000000b00047c82 */ /* 0x000fe20008000000 */
[----:B------:R-:W-:Y:S02]  /*5850*/  UISETP.GE.OR UP0, UPT, UR5, UR8, UP0 ;  /* 0x000000080500728c */ /* 0x000fe40008706670 */
[----:B------:R-:W-:Y:S02]  /*5860*/  USHF.R.U32.HI UR4, URZ, UR41, UR4 ;  /* 0x00000029ff047299 */ /* 0x000fe40008011604 */
[----:B------:R-:W-:Y:S02]  /*5870*/  UIMAD.WIDE.U32 UR8, UR5, UR40, URZ ;  /* 0x00000028050872a5 */ /* 0x000fe4000f8e00ff */
[----:B------:R-:W-:Y:S02]  /*5880*/  USEL UR11, UR6, UR4, !UP2 ;  /* 0x00000004060b7287 */ /* 0x000fe4000d000000 */
[----:B------:R-:W-:Y:S02]  /*5890*/  UIADD3 UR8, UPT, UPT, -UR5, URZ, URZ ;  /* 0x000000ff05087290 */ /* 0x000fe4000fffe1ff */
[----:B------:R-:W-:Y:S01]  /*58a0*/  UIADD3 UR10, UPT, UPT, -UR11, URZ, URZ ;  /* 0x000000ff0b0a7290 */ /* 0x000fe2000fffe1ff */
[----:B------:R-:W-:Y:S01]  /*58b0*/  @!UP0 UMOV UR4, UR9 ;  /* 0x0000000900048c82 */ /* 0x000fe20008000000 */
[----:B------:R-:W-:Y:S02]  /*58c0*/  UIADD3 UR9, UPT, UPT, -UR6, URZ, URZ ;  /* 0x000000ff06097290 */ /* 0x000fe4000fffe1ff */
[----:B------:R-:W-:Y:S02]  /*58d0*/  @!UP0 USHF.R.U32.HI UR4, URZ, UR41, UR4 ;  /* 0x00000029ff048299 */ /* 0x000fe40008011604 */
[----:B------:R-:W-:Y:S02]  /*58e0*/  UIMAD UR10, UR42, UR10, UR6 ;  /* 0x0000000a2a0a72a4 */ /* 0x000fe4000f8e0206 */
[----:B------:R-:W-:Y:S04]  /*58f0*/  @!UP0 USEL UR4, UR5, UR4, !UP2 ;  /* 0x0000000405048287 */ /* 0x000fe8000d000000 */
[----:B------:R-:W-:Y:S02]  /*5900*/  @!UP0 UIMAD UR10, UR7, UR10, UR4 ;  /* 0x0000000a070a82a4 */ /* 0x000fe4000f8e0204 */
[----:B------:R-:W-:Y:S02]  /*5910*/  @!UP0 UIADD3 UR11, UPT, UPT, UR11, -UR4, URZ ;  /* 0x800000040b0b8290 */ /* 0x000fe4000fffe0ff */
[----:B------:R-:W-:Y:S02]  /*5920*/  UIMAD UR7, UR43, UR8, UR38 ;  /* 0x000000082b0772a4 */ /* 0x000fe4000f8e0226 */
[----:B------:R-:W-:Y:S02]  /*5930*/  @!UP0 UIMAD UR6, UR11, UR42, UR5 ;  /* 0x0000002a0b0682a4 */ /* 0x000fe4000f8e0205 */
[----:B------:R-:W-:Y:S01]  /*5940*/  UIMAD UR4, UR54, UR9, UR37 ;  /* 0x00000009360472a4 */ /* 0x000fe2000f8e0225 */
[----:B------:R-:W-:Y:S02]  /*5950*/  @!UP0 UMOV UR5, UR10 ;  /* 0x0000000a00058c82 */ /* 0x000fe40008000000 */
[----:B------:R-:W-:Y:S02]  /*5960*/  UIMAD UR38, UR5, UR43, UR7 ;  /* 0x0000002b052672a4 */ /* 0x000fe4000f8e0207 */
[----:B------:R-:W-:Y:S11]  /*5970*/  UIMAD UR37, UR6, UR54, UR4 ;  /* 0x00000036062572a4 */ /* 0x000ff6000f8e0204 */
[----:B------:R-:W-:Y:S01]  /*5980*/  @!UPT UIADD3 URZ, UPT, UPT, URZ, URZ, URZ ;  /* 0x000000fffffff290 */ /* 0x000fe2000fffe0ff */
.L_x_97:
[----:B------:R-:W-:Y:S01]  /*5990*/  UISETP.NE.AND UP0, UPT, UR39, 0x1, UPT ;  /* 0x000000012700788c */ /* 0x000fe2000bf05270 */
[----:B------:R-:W-:Y:S01]  /*59a0*/  IADD3 R91, PT, PT, R91, 0x1, RZ ;  /* 0x000000015b5b7810 */ /* 0x000fe20007ffe0ff */
[----:B------:R-:W-:Y:S02]  /*59b0*/  USHF.L.U32 UR50, UR20, 0x6, URZ ;  /* 0x0000000614327899 */ /* 0x000fe400080006ff */
[----:B------:R-:W-:Y:S07]  /*59c0*/  USHF.L.U32 UR49, UR24, 0x7, URZ ;  /* 0x0000000718317899 */ /* 0x000fee00080006ff */
[----:B------:R-:W2:Y:S01]  /*59d0*/  @!UP0 LDCU.128 UR12, c[0x0][0xb10] ;  /* 0x00016200ff0c87ac */ /* 0x000ea20008000c00 */
[----:B------:R-:W3:Y:S01]  /*59e0*/  @!UP0 LDCU UR5, c[0x0][0xb0c] ;  /* 0x00016180ff0587ac */ /* 0x000ee20008000800 */
[----:B------:R-:W4:Y:S01]  /*59f0*/  @!UP0 LDCU UR10, c[0x0][0xb20] ;  /* 0x00016400ff0a87ac */ /* 0x000f220008000800 */
[----:B--2---:R-:W-:Y:S02]  /*5a00*/  UIMAD.WIDE.U32 UR8, UR38, UR12, URZ ;  /* 0x0000000c260872a5 */ /* 0x004fe4000f8e00ff */
[----:B------:R-:W-:Y:S02]  /*5a10*/  UIMAD.WIDE.U32 UR6, UR37, UR15, URZ ;  /* 0x0000000f250672a5 */ /* 0x000fe4000f8e00ff */
[----:B------:R-:W-:Y:S03]  /*5a20*/  @!UP0 UISETP.NE.AND UP1, UPT, UR14, 0x1, UPT ;  /* 0x000000010e00888c */ /* 0x000fe6000bf25270 */
[----:B------:R-:W-:Y:S01]  /*5a30*/  @!UP0 UMOV UR4, UR9 ;  /* 0x0000000900048c82 */ /* 0x000fe20008000000 */
[----:B---3--:R-:W-:Y:S02]  /*5a40*/  @!UP0 UISETP.NE.AND UP2, UPT, UR5, 0x1, UPT ;  /* 0x000000010500888c */ /* 0x008fe4000bf45270 */
[----:B------:R-:W-:Y:S01]  /*5a50*/  @!UP0 USHF.R.U32.HI UR4, URZ, UR13, UR4 ;  /* 0x0000000dff048299 */ /* 0x000fe20008011604 */
[----:B------:R-:W-:Y:S02]  /*5a60*/  @!UP0 UMOV UR6, UR7 ;  /* 0x0000000700068c82 */ /* 0x000fe40008000000 */
[----:B----4-:R-:W-:Y:S02]  /*5a70*/  @!UP0 USHF.R.U32.HI UR6, URZ, UR10, UR6 ;  /* 0x0000000aff068299 */ /* 0x010fe40008011606 */
[----:B------:R-:W-:Y:S02]  /*5a80*/  @!UP0 USEL UR7, UR38, UR4, !UP2 ;  /* 0x0000000426078287 */ /* 0x000fe4000d000000 */
[----:B------:R-:W-:Y:S04]  /*5a90*/  @!UP0 USEL UR6, UR37, UR6, !UP1 ;  /* 0x0000000625068287 */ /* 0x000fe8000c800000 */
[----:B------:R-:W-:Y:S02]  /*5aa0*/  @!UP0 UIADD3 UR4, UPT, UPT, -UR7, UR6, URZ ;  /* 0x0000000607048290 */ /* 0x000fe4000fffe1ff */
[----:B------:R-:W-:Y:S02]  /*5ab0*/  @!UP0 UIADD3 UR6, UPT, UPT, UR7, -UR6, URZ ;  /* 0x8000000607068290 */ /* 0x000fe4000fffe0ff */
[----:B------:R-:W-:Y:S02]  /*5ac0*/  @!UP0 UIMAD UR38, UR4, UR5, UR38 ;  /* 0x00000005042682a4 */ /* 0x000fe4000f8e0226 */
[----:B------:R-:W-:Y:S02]  /*5ad0*/  @!UP0 UIMAD UR37, UR6, UR14, UR37 ;  /* 0x0000000e062582a4 */ /* 0x000fe4000f8e0225 */
[----:B------:R-:W-:Y:S09]  /*5ae0*/  ULOP3.LUT UP0, URZ, UR62, 0x90, URZ, 0xc0, !UPT ;  /* 0x000000903eff7892 */ /* 0x000ff2000f80c0ff */
[----:B------:R-:W-:Y:S05]  /*5af0*/  BRA.U !UP0, `(.L_x_98) ;  /* 0x0000000108407547 */ /* 0x000fea000b800000 */
[----:B------:R-:W2:Y:S01]  /*5b00*/  LDCU.64 UR8, c[0x4][0x80] ;  /* 0x01001000ff0877ac */ /* 0x000ea20008000a00 */
[----:B------:R-:W-:Y:S01]  /*5b10*/  MOV R3, 0x0 ;  /* 0x0000000000037802 */ /* 0x000fe20000000f00 */
[----:B------:R-:W-:Y:S02]  /*5b20*/  HFMA2 R12, -RZ, RZ, 0, 5.9604644775390625e-08 ;  /* 0x00000001ff0c7431 */ /* 0x000fe400000001ff */
[----:B------:R-:W-:Y:S02]  /*5b30*/  IMAD.MOV.U32 R8, RZ, RZ, 0x70 ;  /* 0x00000070ff087424 */ /* 0x000fe400078e00ff */
[----:B------:R-:W-:Y:S01]  /*5b40*/  IMAD.MOV.U32 R13, RZ, RZ, RZ ;  /* 0x000000ffff0d7224 */ /* 0x000fe200078e00ff */
[----:B------:R-:W3:Y:S01]  /*5b50*/  LDCU.64 UR6, c[0x4][0x88] ;  /* 0x01001100ff0677ac */ /* 0x000ee20008000a00 */
[----:B------:R-:W4:Y:S01]  /*5b60*/  LDC.64 R2, c[0x4][R3] ;  /* 0x0100000003027b82 */ /* 0x000f220000000a00 */
[----:B------:R-:W1:Y:S01]  /*5b70*/  LDCU.64 UR4, c[0x4][0x8] ;  /* 0x01000100ff0477ac */ /* 0x000e620008000a00 */
[----:B--2---:R-:W-:Y:S01]  /*5b80*/  MOV R5, UR9 ;  /* 0x0000000900057c02 */ /* 0x004fe20008000f00 */
[----:B------:R-:W-:Y:S01]  /*5b90*/  IMAD.U32 R4, RZ, RZ, UR8 ;  /* 0x00000008ff047e24 */ /* 0x000fe2000f8e00ff */
[----:B---3--:R-:W-:Y:S01]  /*5ba0*/  MOV R7, UR7 ;  /* 0x0000000700077c02 */ /* 0x008fe20008000f00 */
[----:B------:R-:W-:Y:S01]  /*5bb0*/  IMAD.U32 R6, RZ, RZ, UR6 ;  /* 0x00000006ff067e24 */ /* 0x000fe2000f8e00ff */
[----:B-1----:R-:W-:Y:S01]  /*5bc0*/  MOV R11, UR5 ;  /* 0x00000005000b7c02 */ /* 0x002fe20008000f00 */
[----:B------:R-:W-:Y:S02]  /*5bd0*/  IMAD.U32 R10, RZ, RZ, UR4 ;  /* 0x00000004ff0a7e24 */ /* 0x000fe4000f8e00ff */
[----:B------:R-:W-:Y:S07]  /*5be0*/  LEPC R20, `(.L_x_98) ;  /* 0x000000001014794e */ /* 0x000fee0000000000 */
[----:B----45:R-:W-:Y:S05]  /*5bf0*/  CALL.ABS.NOINC R2 ;  /* 0x0000000002007343 */ /* 0x030fea0003c00000 */
.L_x_98:
[----:B------:R-:W-:Y:S01]  /*5c00*/  LOP3.LUT P0, RZ, R96, 0x90, RZ, 0xc0, !PT ;  /* 0x0000009060ff7812 */ /* 0x000fe2000780c0ff */
[----:B------:R-:W-:Y:S11]  /*5c10*/  BSSY.RECONVERGENT B6, `(.L_x_99) ;  /* 0x0000013000067945 */ /* 0x000ff60003800200 */
[----:B------:R-:W-:Y:S01]  /*5c20*/  @!UPT UIADD3 URZ, UPT, UPT, URZ, URZ, URZ ;  /* 0x000000fffffff290 */ /* 0x000fe2000fffe0ff */
[----:B------:R-:W-:Y:S05]  /*5c30*/  @!P0 BRA `(.L_x_100) ;  /* 0x0000000000408947 */ /* 0x000fea0003800000 */
        /* <DEDUP_REMOVED lines=16> */
.L_x_100:
[----:B------:R-:W-:Y:S05]  /*5d40*/  BSYNC.RECONVERGENT B6 ;  /* 0x0000000000067941 */ /* 0x000fea0003800200 */
.L_x_99:
[----:B------:R-:W-:Y:S01]  /*5d50*/  R2UR UR4, R89 ;  /* 0x00000000590472ca */ /* 0x000fe200000e0000 */
[----:B------:R-:W-:Y:S01]  /*5d60*/  UISETP.NE.U32.AND UP0, UPT, UR60, URZ, UPT ;  /* 0x000000ff3c00728c */ /* 0x000fe2000bf05070 */
[----:B------:R-:W-:Y:S02]  /*5d70*/  ISETP.NE.U32.AND P4, PT, R82, RZ, PT ;  /* 0x000000ff5200720c */ /* 0x000fe40003f85070 */
[----:B------:R-:W-:Y:S01]  /*5d80*/  ISETP.NE.U32.AND P2, PT, RZ, UR56, PT ;  /* 0x00000038ff007c0c */ /* 0x000fe2000bf45070 */
[----:B------:R-:W-:Y:S01]  /*5d90*/  UISETP.NE.AND.EX UP1, UPT, UR61, URZ, UPT, UP0 ;  /* 0x000000ff3d00728c */ /* 0x000fe2000bf25300 */
[----:B------:R-:W-:Y:S01]  /*5da0*/  ISETP.NE.AND.EX P4, PT, R83, RZ, PT, P4 ;  /* 0x000000ff5300720c */ /* 0x000fe20003f85340 */
[----:B------:R-:W-:Y:S01]  /*5db0*/  UPLOP3.LUT UP0, UPT, UPT, UPT, UPT, 0x40, 0x4 ;  /* 0x000000000004789c */ /* 0x000fe20003f0e870 */
[----:B------:R-:W-:Y:S05]  /*5dc0*/  ISETP.NE.AND.EX P2, PT, RZ, UR57, PT, P2 ;  /* 0x00000039ff007c0c */ /* 0x000fea000bf45320 */
[----:B------:R-:W-:Y:S06]  /*5dd0*/  UISETP.NE.AND UP2, UPT, UR4, URZ, UPT ;  /* 0x000000ff0400728c */ /* 0x000fec000bf45270 */
[----:B------:R-:W-:Y:S05]  /*5de0*/  PLOP3.LUT P1, PT, PT, PT, UP2, 0x80, 0x8 ;  /* 0x000000000008781c */ /* 0x000fea0003f2f028 */
[----:B------:R-:W-:Y:S06]  /*5df0*/  @UP2 UPLOP3.LUT UP0, UPT, UPT, UPT, UP1, 0x80, 0x8 ;  /* 0x000000000008289c */ /* 0x000fec0003f0f010 */
[----:B------:R-:W-:Y:S01]  /*5e00*/  PLOP3.LUT P0, PT, PT, PT, UP0, 0x80, 0x8 ;  /* 0x000000000008781c */ /* 0x000fe20003f0f008 */
[----:B------:R-:W-:Y:S01]  /*5e10*/  @!UPT UIADD3 URZ, UPT, UPT, URZ, URZ, URZ ;  /* 0x000000fffffff290 */ /* 0x000fe2000fffe0ff */
[----:B------:R-:W-:Y:S11]  /*5e20*/  BRA.U !UP1, `(.L_x_101) ;  /* 0x00000001093c7547 */ /* 0x000ff6000b800000 */
[----:B------:R-:W-:Y:S01]  /*5e30*/  UISETP.NE.U32.AND UP0, UPT, UR56, URZ, UPT ;  /* 0x000000ff3800728c */ /* 0x000fe2000bf05070 */
[----:B-1----:R-:W-:Y:S01]  /*5e40*/  HFMA2 R0, -RZ, RZ, 0, 5.9604644775390625e-08 ;  /* 0x00000001ff007431 */ /* 0x002fe200000001ff */
[----:B------:R-:W1:Y:S01]  /*5e50*/  LDCU.64 UR8, c[0x0][0x358] ;  /* 0x00006b00ff0877ac */ /* 0x000e620008000a00 */
[----:B------:R-:W-:Y:S01]  /*5e60*/  IMAD.MOV.U32 R86, RZ, RZ, 0x1 ;  /* 0x00000001ff567424 */ /* 0x000fe200078e00ff */
[----:B------:R-:W-:Y:S06]  /*5e70*/  UISETP.NE.AND.EX UP0, UPT, UR57, URZ, UPT, UP0 ;  /* 0x000000ff3900728c */ /* 0x000fec000bf05300 */
[----:B------:R-:W-:Y:S05]  /*5e80*/  PLOP3.LUT P3, PT, PT, PT, UP0, 0x80, 0x8 ;  /* 0x000000000008781c */ /* 0x000fea0003f6f008 */
[----:B------:R-:W2:Y:S01]  /*5e90*/  @UP0 LDCU.64 UR4, c[0x0][0x888] ;  /* 0x00011100ff0407ac */ /* 0x000ea20008000a00 */
[----:B------:R-:W-:Y:S07]  /*5ea0*/  @UP0 UIMAD UR6, UR36, UR60, URZ ;  /* 0x0000003c240602a4 */ /* 0x000fee000f8e02ff */
[----:B------:R-:W-:Y:S01]  /*5eb0*/  @!P3 PRMT R86, R0, 0x7610, R86 ;  /* 0x000076100056b816 */ /* 0x000fe20000000056 */
[----:B--2---:R-:W-:Y:S06]  /*5ec0*/  @UP0 UIMAD.WIDE UR4, UR6, 0x4, UR4 ;  /* 0x00000004060408a5 */ /* 0x004fec000f8e0204 */
[----:B------:R-:W-:Y:S01]  /*5ed0*/  IMAD.U32 R2, RZ, RZ, UR4 ;  /* 0x00000004ff027e24 */ /* 0x000fe2000f8e00ff */
[----:B------:R-:W-:Y:S04]  /*5ee0*/  MOV R3, UR5 ;  /* 0x0000000500037c02 */ /* 0x000fe80008000f00 */
[----:B------:R-:W2:Y:S01]  /*5ef0*/  @!UP0 LDCU UR4, c[0x0][0x880] ;  /* 0x00011000ff0487ac */ /* 0x000ea20008000800 */
[----:B-1---5:R3:W5:Y:S02]  /*5f00*/  @P3 LDG.E R41, desc[UR8][R2.64] ;  /* 0x0000000802293981 */ /* 0x022764000c1e1900 */
[----:B--23--:R-:W-:Y:S02]  /*5f10*/  @!P3 IMAD.U32 R41, RZ, RZ, UR4 ;  /* 0x00000004ff29be24 */ /* 0x00cfe4000f8e00ff */
.L_x_101:
[----:B------:R-:W-:Y:S05]  /*5f20*/  @!P4 BRA `(.L_x_102) ;  /* 0x000000000024c947 */ /* 0x000fea0003800000 */
[----:B------:R-:W-:Y:S01]  /*5f30*/  ISETP.NE.U32.AND P3, PT, R80, RZ, PT ;  /* 0x000000ff5000720c */ /* 0x000fe20003f65070 */
[----:B------:R-:W2:Y:S03]  /*5f40*/  LDCU.64 UR4, c[0x0][0x358] ;  /* 0x00006b00ff0477ac */ /* 0x000ea60008000a00 */
[----:B------:R-:W-:Y:S11]  /*5f50*/  ISETP.NE.AND.EX P3, PT, R81, RZ, PT, P3 ;  /* 0x000000ff5100720c */ /* 0x000ff60003f65330 */
[----:B------:R-:W-:Y:S02]  /*5f60*/  @!UPT UIADD3 URZ, UPT, UPT, URZ, URZ, URZ ;  /* 0x000000fffffff290 */ /* 0x000fe4000fffe0ff */
[----:B------:R-:W3:Y:S01]  /*5f70*/  @P3 LDC.64 R2, c[0x0][0x8a8] ;  /* 0x00022a00ff023b82 */ /* 0x000ee20000000a00 */
[----:B-1----:R-:W-:Y:S04]  /*5f80*/  @P3 IMAD R0, R82, UR36, RZ ;  /* 0x0000002452003c24 */ /* 0x002fe8000f8e02ff */
[----:B---3--:R-:W-:Y:S05]  /*5f90*/  @P3 IMAD.WIDE R2, R0, 0x4, R2 ;  /* 0x0000000400023825 */ /* 0x008fea00078e0202 */
[----:B--2--5:R2:W5:Y:S02]  /*5fa0*/  @P3 LDG.E R38, desc[UR4][R2.64] ;  /* 0x0000000402263981 */ /* 0x024564000c1e1900 */
[----:B--2---:R-:W3:Y:S02]  /*5fb0*/  @!P3 LDC R38, c[0x0][0x8a0] ;  /* 0x00022800ff26bb82 */ /* 0x004ee40000000800 */
.L_x_102:
[----:B-----5:R-:W-:Y:S01]  /*5fc0*/  FSETP.NEU.AND P4, PT, R41, RZ, PT ;  /* 0x000000ff2900720b */ /* 0x020fe20003f8d000 */
[----:B------:R-:W-:Y:S01]  /*5fd0*/  BSSY B1, `(.L_x_103) ;  /* 0x0000041000017945 */ /* 0x000fe20003800000 */
[----:B------:R-:W-:Y:S01]  /*5fe0*/  SEL R7, RZ, 0xffffffff, P2 ;  /* 0xffffffffff077807 */ /* 0x000fe20001000000 */
[----:B------:R-:W-:Y:S01]  /*5ff0*/  IMAD.MOV.U32 R71, RZ, RZ, 0x1 ;  /* 0x00000001ff477424 */ /* 0x000fe200078e00ff */
[----:B------:R-:W-:Y:S01]  /*6000*/  LOP3.LUT P3, RZ, R86, 0xff, RZ, 0xc0, !PT ;  /* 0x000000ff56ff7812 */ /* 0x000fe2000786c0ff */
[C---:B------:R-:W-:Y:S01]  /*6010*/  IMAD R39, R36.reuse, 0x40, R37 ;  /* 0x0000004024277824 */ /* 0x040fe200078e0225 */
[----:B-1----:R-:W-:Y:S02]  /*6020*/  @P1 SEL R0, RZ, 0xffffffff, P4 ;  /* 0xffffffffff001807 */ /* 0x002fe40002000000 */
[----:B------:R-:W-:Y:S02]  /*6030*/  CS2R R78, SRZ ;  /* 0x00000000004e7805 */ /* 0x000fe4000001ff00 */
[----:B------:R-:W-:Y:S02]  /*6040*/  LEA R3, R93, UR44, 0x3 ;  /* 0x0000002c5d037c11 */ /* 0x000fe4000f8e18ff */
[----:B------:R-:W-:Y:S02]  /*6050*/  CS2R R76, SRZ ;  /* 0x00000000004c7805 */ /* 0x000fe4000001ff00 */
[----:B------:R-:W-:Y:S02]  /*6060*/  @P0 SEL R0, R7, R0, !P3 ;  /* 0x0000000007000207 */ /* 0x000fe40005800000 */
[----:B------:R-:W-:Y:S02]  /*6070*/  CS2R R74, SRZ ;  /* 0x00000000004a7805 */ /* 0x000fe4000001ff00 */
[----:B------:R-:W-:Y:S02]  /*6080*/  LEA R90, R36, UR44, 0x3 ;  /* 0x0000002c245a7c11 */ /* 0x000fe4000f8e18ff */
[----:B------:R-:W-:Y:S02]  /*6090*/  CS2R R72, SRZ ;  /* 0x0000000000487805 */ /* 0x000fe4000001ff00 */
[----:B------:R-:W-:Y:S02]  /*60a0*/  @P1 LOP3.LUT R0, R0, 0x1, RZ, 0xc0, !PT ;  /* 0x0000000100001812 */ /* 0x000fe400078ec0ff */
[----:B------:R-:W-:Y:S02]  /*60b0*/  SHF.L.U32 R5, R95, 0x1f, RZ ;  /* 0x0000001f5f057819 */ /* 0x000fe400000006ff */
[----:B------:R-:W-:Y:S02]  /*60c0*/  ISETP.NE.U32.OR P6, PT, R0, 0x1, !P1 ;  /* 0x000000010000780c */ /* 0x000fe40004fc5470 */
[----:B------:R-:W-:Y:S02]  /*60d0*/  PLOP3.LUT P2, PT, PT, PT, UP1, 0x80, 0x8 ;  /* 0x000000000008781c */ /* 0x000fe40003f4f018 */
[----:B------:R-:W-:Y:S02]  /*60e0*/  SEL R0, RZ, 0xffffffff, P4 ;  /* 0xffffffffff007807 */ /* 0x000fe40002000000 */
[----:B------:R-:W-:Y:S07]  /*60f0*/  P2R R98, PR, RZ, 0x40 ;  /* 0x00000040ff627803 */ /* 0x000fee0000000000 */
[----:B------:R-:W-:Y:S02]  /*6100*/  @P6 SHF.L.U32 R2, R92, 0x1f, RZ ;  /* 0x0000001f5c026819 */ /* 0x000fe400000006ff */
[----:B------:R-:W-:Y:S02]  /*6110*/  @P2 SEL R0, R7, R0, !P3 ;  /* 0x0000000007002207 */ /* 0x000fe40005800000 */
[----:B------:R-:W1:Y:S02]  /*6120*/  @P6 SYNCS.PHASECHK.TRANS64.TRYWAIT P1, [R3+URZ+0x30], R2 ;  /* 0x00003002030065a7 */ /* 0x000e6400080211ff */
[----:B------:R-:W-:Y:S04]  /*6130*/  LOP3.LUT R0, R0, 0x1, RZ, 0xc0, !PT ;  /* 0x0000000100007812 */ /* 0x000fe800078ec0ff */
[----:B------:R-:W-:Y:S04]  /*6140*/  ISETP.NE.U32.AND P5, PT, R0, 0x1, PT ;  /* 0x000000010000780c */ /* 0x000fe80003fa5070 */
[----:B------:R-:W-:Y:S01]  /*6150*/  P2R R99, PR, RZ, 0x20 ;  /* 0x00000020ff637803 */ /* 0x000fe20000000000 */
[----:B------:R2:W4:Y:S01]  /*6160*/  SYNCS.PHASECHK.TRANS64.TRYWAIT P0, [R90+URZ+0x80], R5 ;  /* 0x000080055a0075a7 */ /* 0x00052200080011ff */
[----:B-1----:R-:W-:Y:S01]  /*6170*/  @P6 SEL R71, RZ, 0x1, !P1 ;  /* 0x00000001ff476807 */ /* 0x002fe20004800000 */
[----:B--2---:R-:W-:Y:S06]  /*6180*/  @!P6 BRA `(.L_x_104) ;  /* 0x000000000094e947 */ /* 0x004fec0003800000 */
[----:B------:R-:W-:Y:S01]  /*6190*/  @P5 IMAD R4, R93, 0x1000, R84 ;  /* 0x000010005d045824 */ /* 0x000fe200078e0254 */
[----:B------:R-:W-:Y:S01]  /*61a0*/  LOP3.LUT P6, RZ, R85, 0x80, RZ, 0xc0, !PT ;  /* 0x0000008055ff7812 */ /* 0x000fe200078cc0ff */
[----:B------:R-:W-:Y:S01]  /*61b0*/  BSSY B0, `(.L_x_105) ;  /* 0x0000010000007945 */ /* 0x000fe20003800000 */
[----:B------:R-:W-:Y:S01]  /*61c0*/  ISETP.NE.AND P2, PT, R71, RZ, PT ;  /* 0x000000ff4700720c */ /* 0x000fe20003f45270 */
[----:B------:R-:W-:Y:S01]  /*61d0*/  @P5 VIADD R2, R4, UR44 ;  /* 0x0000002c04025c36 */ /* 0x000fe20008000000 */
[----:B------:R-:W-:Y:S02]  /*61e0*/  PLOP3.LUT P1, PT, PT, PT, PT, 0x8, 0x80 ;  /* 0x000000000080781c */ /* 0x000fe40003f2e170 */
[----:B------:R-:W-:Y:S02]  /*61f0*/  CS2R R74, SRZ ;  /* 0x00000000004a7805 */ /* 0x000fe4000001ff00 */
[----:B------:R-:W-:Y:S01]  /*6200*/  @P5 PLOP3.LUT P1, PT, P6, PT, PT, 0x80, 0x8 ;  /* 0x000000000008581c */ /* 0x000fe2000372f070 */
[C---:B------:R-:W-:Y:S01]  /*6210*/  @P5 VIADD R0, R2.reuse, 0x200 ;  /* 0x0000020002005836 */ /* 0x040fe20000000000 */
[----:B------:R-:W-:Y:S01]  /*6220*/  CS2R R72, SRZ ;  /* 0x0000000000487805 */ /* 0x000fe2000001ff00 */
[----:B------:R-:W-:Y:S01]  /*6230*/  @P5 VIADD R2, R2, 0x210 ;  /* 0x0000021002025836 */ /* 0x000fe20000000000 */
[----:B------:R-:W-:Y:S02]  /*6240*/  CS2R R78, SRZ ;  /* 0x00000000004e7805 */ /* 0x000fe4000001ff00 */
[----:B------:R-:W-:Y:S07]  /*6250*/  CS2R R76, SRZ ;  /* 0x00000000004c7805 */ /* 0x000fee000001ff00 */
[----:B------:R-:W-:Y:S01]  /*6260*/  @P1 VIADD R2, R0, 0xfffffff0 ;  /* 0xfffffff000021836 */ /* 0x000fe20000000000 */
[----:B------:R-:W-:Y:S06]  /*6270*/  @P2 BRA `(.L_x_106) ;  /* 0x00000000000c2947 */ /* 0x000fec0003800000 */
[----:B------:R-:W-:Y:S04]  /*6280*/  SHF.L.U32 R0, R92, 0x1f, RZ ;  /* 0x0000001f5c007819 */ /* 0x000fe800000006ff */
[----:B------:R-:W1:Y:S02]  /*6290*/  SYNCS.PHASECHK.TRANS64.TRYWAIT P1, [R3+URZ+0x30], R0 ;  /* 0x00003000030075a7 */ /* 0x000e6400080211ff */
[----:B-1----:R-:W-:Y:S05]  /*62a0*/  @!P1 BRA `(.L_x_107) ;  /* 0x0000002400549947 */ /* 0x002fea0003800000 */
.L_x_106:
[----:B------:R-:W-:Y:S05]  /*62b0*/  BSYNC B0 ;  /* 0x0000000000007941 */ /* 0x000fea0003800000 */
.L_x_105:
[----:B------:R-:W-:Y:S01]  /*62c0*/  ISETP.NE.AND P1, PT, R99, RZ, PT ;  /* 0x000000ff6300720c */ /* 0x000fe20003f25270 */
[----:B-1----:R-:W-:Y:S02]  /*62d0*/  VIADD R3, R3, 0x40 ;  /* 0x0000004003037836 */ /* 0x002fe40000000000 */
[----:B------:R-:W-:Y:S02]  /*62e0*/  IMAD.U32 R0, RZ, RZ, UR46 ;  /* 0x0000002eff007e24 */ /* 0x000fe4000f8e00ff */
[----:B------:R-:W-:Y:S03]  /*62f0*/  VIADD R93, R93, 0x1 ;  /* 0x000000015d5d7836 */ /* 0x000fe60000000000 */
[----:B------:R-:W-:Y:S05]  /*6300*/  PRMT R0, R0, 0x654, R3 ;  /* 0x0000065400007816 */ /* 0x000fea0000000003 */
[----:B------:R1:W2:Y:S04]  /*6310*/  @P1 LDS.128 R72, [R4+UR44+0x200] ;  /* 0x0002002c04481984 */ /* 0x0002a80008000c00 */
[----:B------:R1:W1:Y:S01]  /*6320*/  @P1 LDS.128 R76, [R2] ;  /* 0x00000000024c1984 */ /* 0x0002620000000c00 */
[C---:B------:R-:W-:Y:S01]  /*6330*/  ISETP.NE.AND P1, PT, R93.reuse, 0x2, PT ;  /* 0x000000025d00780c */ /* 0x040fe20003f25270 */
[----:B------:R-:W-:Y:S01]  /*6340*/  @!PT LDS RZ, [RZ] ;  /* 0x00000000fffff984 */ /* 0x000fe20000000800 */
[----:B------:R-:W-:Y:S01]  /*6350*/  @!PT LDS RZ, [RZ] ;  /* 0x00000000fffff984 */ /* 0x000fe20000000800 */
[----:B------:R-:W-:Y:S01]  /*6360*/  @!PT LDS RZ, [RZ] ;  /* 0x00000000fffff984 */ /* 0x000fe20000000800 */
[----:B------:R-:W-:Y:S01]  /*6370*/  @!PT LDS RZ, [RZ] ;  /* 0x00000000fffff984 */ /* 0x000fe20000000800 */
[----:B------:R5:W-:Y:S06]  /*6380*/  MEMBAR.ALL.CTA ;  /* 0x0000000000007992 */ /* 0x000bec0000008000 */
[----:B-----5:R-:W5:Y:S01]  /*6390*/  FENCE.VIEW.ASYNC.S ;  /* 0x00000000000073c6 */ /* 0x020f620000000000 */
[----:B------:R-:W-:Y:S02]  /*63a0*/  SEL R3, RZ, 0x1, P1 ;  /* 0x00000001ff037807 */ /* 0x000fe40000800000 */
[----:B------:R-:W-:Y:S02]  /*63b0*/  SEL R93, R93, RZ, P1 ;  /* 0x000000ff5d5d7207 */ /* 0x000fe40000800000 */
[----:B------:R-:W-:Y:S01]  /*63c0*/  LOP3.LUT R92, R92, R3, RZ, 0x3c, !PT ;  /* 0x000000035c5c7212 */ /* 0x000fe200078e3cff */
[----:B-----5:R1:W-:Y:S06]  /*63d0*/  SYNCS.ARRIVE.TRANS64.RED.A1T0 RZ, [R0+URZ], RZ ;  /* 0x000000ff00ff79a7 */ /* 0x0203ec00081004ff */
.L_x_104:
[----:B------:R-:W-:Y:S05]  /*63e0*/  BSYNC B1 ;  /* 0x0000000000017941 */ /* 0x000fea0003800000 */
.L_x_103:
[----:B-1----:R-:W-:Y:S04]  /*63f0*/  SHF.R.U32.HI R0, RZ, 0x15, R39 ;  /* 0x00000015ff007819 */ /* 0x002fe80000011627 */
[----:B------:R-:W-:Y:S01]  /*6400*/  LOP3.LUT P1, RZ, R0, 0x3, R87, 0x48, !PT ;  /* 0x0000000300ff7812 */ /* 0x000fe20007824857 */
[----:B------:R-:W-:Y:S01]  /*6410*/  @!UPT UIADD3 URZ, UPT, UPT, URZ, URZ, URZ ;  /* 0x000000fffffff290 */ /* 0x000fe2000fffe0ff */
[----:B----4-:R-:W-:Y:S11]  /*6420*/  @P0 BRA `(.L_x_108) ;  /* 0x0000000000080947 */ /* 0x010ff60003800000 */
[----:B------:R-:W1:Y:S02]  /*6430*/  SYNCS.PHASECHK.TRANS64.TRYWAIT P0, [R90+URZ+0x80], R5 ;  /* 0x000080055a0075a7 */ /* 0x000e6400080011ff */
[----:B-1----:R-:W-:Y:S05]  /*6440*/  @!P0 BRA `(.L_x_109) ;  /* 0x0000002400008947 */ /* 0x002fea0003800000 */
.L_x_108:
[----:B------:R-:W-:Y:S05]  /*6450*/  @!P1 BRA `(.L_x_110) ;  /* 0x0000000000409947 */ /* 0x000fea0003800000 */
[----:B------:R-:W1:Y:S01]  /*6460*/  LDCU.64 UR8, c[0x4][0x70] ;  /* 0x01000e00ff0877ac */ /* 0x000e620008000a00 */
[----:B------:R-:W-:Y:S01]  /*6470*/  MOV R3, 0x0 ;  /* 0x0000000000037802 */ /* 0x000fe20000000f00 */
[----:B------:R-:W-:Y:S02]  /*6480*/  HFMA2 R12, -RZ, RZ, 0, 5.9604644775390625e-08 ;  /* 0x00000001ff0c7431 */ /* 0x000fe400000001ff */
[----:B------:R-:W-:Y:S02]  /*6490*/  IMAD.MOV.U32 R8, RZ, RZ, 0x192 ;  /* 0x00000192ff087424 */ /* 0x000fe400078e00ff */
[----:B------:R-:W-:Y:S01]  /*64a0*/  IMAD.MOV.U32 R13, RZ, RZ, RZ ;  /* 0x000000ffff0d7224 */ /* 0x000fe200078e00ff */
[----:B------:R-:W4:Y:S01]  /*64b0*/  LDCU.64 UR6, c[0x4][0x78] ;  /* 0x01000f00ff0677ac */ /* 0x000f220008000a00 */
[----:B------:R-:W2:Y:S01]  /*64c0*/  LDC.64 R2, c[0x4][R3] ;  /* 0x0100000003027b82 */ /* 0x000ea20000000a00 */
[----:B------:R-:W5:Y:S01]  /*64d0*/  LDCU.64 UR4, c[0x4][0x10] ;  /* 0x01000200ff0477ac */ /* 0x000f620008000a00 */
[----:B-1----:R-:W-:Y:S01]  /*64e0*/  MOV R5, UR9 ;  /* 0x0000000900057c02 */ /* 0x002fe20008000f00 */
[----:B------:R-:W-:Y:S01]  /*64f0*/  IMAD.U32 R4, RZ, RZ, UR8 ;  /* 0x00000008ff047e24 */ /* 0x000fe2000f8e00ff */
[----:B----4-:R-:W-:Y:S01]  /*6500*/  MOV R7, UR7 ;  /* 0x0000000700077c02 */ /* 0x010fe20008000f00 */
[----:B------:R-:W-:Y:S01]  /*6510*/  IMAD.U32 R6, RZ, RZ, UR6 ;  /* 0x00000006ff067e24 */ /* 0x000fe2000f8e00ff */
[----:B-----5:R-:W-:Y:S01]  /*6520*/  MOV R11, UR5 ;  /* 0x00000005000b7c02 */ /* 0x020fe20008000f00 */
[----:B------:R-:W-:Y:S02]  /*6530*/  IMAD.U32 R10, RZ, RZ, UR4 ;  /* 0x00000004ff0a7e24 */ /* 0x000fe4000f8e00ff */
[----:B------:R-:W-:Y:S07]  /*6540*/  LEPC R20, `(.L_x_110) ;  /* 0x000000001014794e */ /* 0x000fee0000000000 */
[----:B--23--:R-:W-:Y:S05]  /*6550*/  CALL.ABS.NOINC R2 ;  /* 0x0000000002007343 */ /* 0x00cfea0003c00000 */
.L_x_110:
[-C--:B--2---:R-:W-:Y:S01]  /*6560*/  F2FP.F16.E4M3.UNPACK_B R42, R72.reuse ;  /* 0x00000048ff2a723e */ /* 0x084fe200020006ff */
[----:B------:R-:W-:Y:S05]  /*6570*/  WARPSYNC.ALL ;  /* 0x0000000000007948 */ /* 0x000fea0003800000 */
[----:B------:R-:W-:Y:S01]  /*6580*/  R2UR UR4, R39 ;  /* 0x00000000270472ca */ /* 0x000fe200000e0000 */
[--C-:B------:R-:W-:Y:S01]  /*6590*/  HADD2.F32 R40, -RZ, R42.reuse.H0_H0 ;  /* 0x2000002aff287230 */ /* 0x100fe20000004100 */
[----:B------:R-:W-:Y:S01]  /*65a0*/  F2FP.F16.E4M3.UNPACK_B R43, R72.H1 ;  /* 0x00000048ff2b723e */ /* 0x000fe200030006ff */
[----:B------:R-:W-:Y:S01]  /*65b0*/  HADD2.F32 R42, -RZ, R42.H1_H1 ;  /* 0x3000002aff2a7230 */ /* 0x000fe20000004100 */
[-C--:B------:R-:W-:Y:S01]  /*65c0*/  F2FP.F16.E4M3.UNPACK_B R45, R73.reuse ;  /* 0x00000049ff2d723e */ /* 0x080fe200020006ff */
[----:B------:R-:W-:Y:S01]  /*65d0*/  BSSY.RECONVERGENT B0, `(.L_x_111) ;  /* 0x000009f000007945 */ /* 0x000fe20003800200 */
[----:B------:R-:W-:Y:S01]  /*65e0*/  F2FP.F16.E4M3.UNPACK_B R47, R73.H1 ;  /* 0x00000049ff2f723e */ /* 0x000fe200030006ff */
[--C-:B------:R-:W-:Y:S01]  /*65f0*/  HADD2.F32 R44, -RZ, R43.reuse.H0_H0 ;  /* 0x2000002bff2c7230 */ /* 0x100fe20000004100 */
[-C--:B------:R-:W-:Y:S01]  /*6600*/  F2FP.F16.E4M3.UNPACK_B R49, R74.reuse ;  /* 0x0000004aff31723e */ /* 0x080fe200020006ff */
[----:B------:R-:W-:Y:S01]  /*6610*/  HADD2.F32 R46, -RZ, R43.H1_H1 ;  /* 0x3000002bff2e7230 */ /* 0x000fe20000004100 */
[----:B------:R-:W-:Y:S01]  /*6620*/  F2FP.F16.E4M3.UNPACK_B R51, R74.H1 ;  /* 0x0000004aff33723e */ /* 0x000fe200030006ff */
[--C-:B------:R-:W-:Y:S01]  /*6630*/  HADD2.F32 R43, -RZ, R45.reuse.H0_H0 ;  /* 0x2000002dff2b7230 */ /* 0x100fe20000004100 */
[-C--:B------:R-:W-:Y:S01]  /*6640*/  F2FP.F16.E4M3.UNPACK_B R53, R75.reuse ;  /* 0x0000004bff35723e */ /* 0x080fe200020006ff */
[----:B-1----:R-:W3:Y:S01]  /*6650*/  LDTM.x32 R4, tmem[UR4] ;  /* 0x00000004000479ee */ /* 0x002ee200082c0000 */
[----:B------:R-:W-:Y:S01]  /*6660*/  F2FP.F16.E4M3.UNPACK_B R55, R75.H1 ;  /* 0x0000004bff37723e */ /* 0x000fe200030006ff */
[----:B------:R-:W-:Y:S01]  /*6670*/  HADD2.F32 R48, -RZ, R45.H1_H1 ;  /* 0x3000002dff307230 */ /* 0x000fe20000004100 */
[-C--:B------:R-:W-:Y:S01]  /*6680*/  F2FP.F16.E4M3.UNPACK_B R57, R76.reuse ;  /* 0x0000004cff39723e */ /* 0x080fe200020006ff */
[----:B------:R-:W-:Y:S01]  /*6690*/  HADD2.F32 R52, -RZ, R49.H1_H1 ;  /* 0x30000031ff347230 */ /* 0x000fe20000004100 */
[----:B------:R-:W-:Y:S01]  /*66a0*/  IADD3 R109, PT, PT, R84, UR44, RZ ;  /* 0x0000002c546d7c10 */ /* 0x000fe2000fffe0ff */
[----:B------:R-:W-:Y:S01]  /*66b0*/  HADD2.F32 R56, -RZ, R53.H1_H1 ;  /* 0x30000035ff387230 */ /* 0x000fe20000004100 */
[----:B------:R-:W-:Y:S01]  /*66c0*/  ISETP.NE.AND P6, PT, R98, RZ, PT ;  /* 0x000000ff6200720c */ /* 0x000fe20003fc5270 */
[----:B------:R-:W-:Y:S01]  /*66d0*/  HADD2.F32 R60, -RZ, R57.H1_H1 ;  /* 0x30000039ff3c7230 */ /* 0x000fe20000004100 */
[----:B------:R-:W-:Y:S01]  /*66e0*/  MOV R98, 0x10 ;  /* 0x0000001000627802 */ /* 0x000fe20000000f00 */
[--C-:B------:R-:W-:Y:S01]  /*66f0*/  HADD2.F32 R45, -RZ, R47.reuse.H0_H0 ;  /* 0x2000002fff2d7230 */ /* 0x100fe20000004100 */
[----:B------:R-:W-:Y:S01]  /*6700*/  LOP3.LUT P5, RZ, R85, 0x80, RZ, 0xc0, !PT ;  /* 0x0000008055ff7812 */ /* 0x000fe200078ac0ff */
[----:B------:R-:W-:Y:S01]  /*6710*/  HADD2.F32 R50, -RZ, R47.H1_H1 ;  /* 0x3000002fff327230 */ /* 0x000fe20000004100 */
[----:B------:R-:W-:Y:S01]  /*6720*/  F2FP.F16.E4M3.UNPACK_B R59, R76.H1 ;  /* 0x0000004cff3b723e */ /* 0x000fe200030006ff */
[----:B------:R-:W-:Y:S01]  /*6730*/  HADD2.F32 R47, -RZ, R49.H0_H0 ;  /* 0x20000031ff2f7230 */ /* 0x000fe20000004100 */
[----:B------:R-:W-:Y:S01]  /*6740*/  SEL R108, R98, 0xfffffff0, !P5 ;  /* 0xfffffff0626c7807 */ /* 0x000fe20006800000 */
[--C-:B------:R-:W-:Y:S01]  /*6750*/  HADD2.F32 R49, -RZ, R51.reuse.H0_H0 ;  /* 0x20000033ff317230 */ /* 0x100fe20000004100 */
[-C--:B------:R-:W-:Y:S01]  /*6760*/  F2FP.F16.E4M3.UNPACK_B R61, R77.reuse ;  /* 0x0000004dff3d723e */ /* 0x080fe200020006ff */
[----:B------:R-:W-:Y:S01]  /*6770*/  HADD2.F32 R54, -RZ, R51.H1_H1 ;  /* 0x30000033ff367230 */ /* 0x000fe20000004100 */
[----:B------:R-:W-:Y:S01]  /*6780*/  IADD3 R98, PT, PT, R109, R108, RZ ;  /* 0x0000006c6d627210 */ /* 0x000fe20007ffe0ff */
[----:B------:R-:W-:Y:S01]  /*6790*/  HADD2.F32 R51, -RZ, R53.H0_H0 ;  /* 0x20000035ff337230 */ /* 0x000fe20000004100 */
[----:B------:R-:W-:Y:S01]  /*67a0*/  F2FP.F16.E4M3.UNPACK_B R63, R77.H1 ;  /* 0x0000004dff3f723e */ /* 0x000fe200030006ff */
[----:B------:R-:W-:Y:S01]  /*67b0*/  HADD2.F32 R64, -RZ, R61.H1_H1 ;  /* 0x3000003dff407230 */ /* 0x000fe20000004100 */
[----:B------:R-:W-:Y:S01]  /*67c0*/  F2FP.F16.E4M3.UNPACK_B R65, R78 ;  /* 0x0000004eff41723e */ /* 0x000fe200020006ff */
[C---:B---3--:R-:W-:Y:S01]  /*67d0*/  FMUL R0, R38.reuse, R4 ;  /* 0x0000000426007220 */ /* 0x048fe20000400000 */
[C---:B------:R-:W-:Y:S01]  /*67e0*/  FMUL R2, R38.reuse, R5 ;  /* 0x0000000526027220 */ /* 0x040fe20000400000 */
[C---:B------:R-:W-:Y:S01]  /*67f0*/  FMUL R4, R38.reuse, R8 ;  /* 0x0000000826047220 */ /* 0x040fe20000400000 */
[C---:B------:R-:W-:Y:S01]  /*6800*/  FMUL R5, R38.reuse, R9 ;  /* 0x0000000926057220 */ /* 0x040fe20000400000 */
[C---:B------:R-:W-:Y:S01]  /*6810*/  FFMA R0, R41.reuse, R40, R0 ;  /* 0x0000002829007223 */ /* 0x040fe20000000000 */
[C---:B------:R-:W-:Y:S01]  /*6820*/  FFMA R2, R41.reuse, R42, R2 ;  /* 0x0000002a29027223 */ /* 0x040fe20000000002 */
[C---:B------:R-:W-:Y:S01]  /*6830*/  FMUL R8, R38.reuse, R12 ;  /* 0x0000000c26087220 */ /* 0x040fe20000400000 */
[C---:B------:R-:W-:Y:S01]  /*6840*/  FMUL R9, R38.reuse, R13 ;  /* 0x0000000d26097220 */ /* 0x040fe20000400000 */
[C---:B------:R-:W-:Y:S01]  /*6850*/  FMUL R12, R38.reuse, R16 ;  /* 0x00000010260c7220 */ /* 0x040fe20000400000 */
[C---:B------:R-:W-:Y:S01]  /*6860*/  FMUL R13, R38.reuse, R17 ;  /* 0x00000011260d7220 */ /* 0x040fe20000400000 */
[C---:B------:R-:W-:Y:S01]  /*6870*/  FMUL R16, R38.reuse, R20 ;  /* 0x0000001426107220 */ /* 0x040fe20000400000 */
[C---:B------:R-:W-:Y:S01]  /*6880*/  FMUL R17, R38.reuse, R21 ;  /* 0x0000001526117220 */ /* 0x040fe20000400000 */
[C---:B------:R-:W-:Y:S01]  /*6890*/  FMUL R20, R38.reuse, R24 ;  /* 0x0000001826147220 */ /* 0x040fe20000400000 */
[C---:B------:R-:W-:Y:S01]  /*68a0*/  FMUL R21, R38.reuse, R25 ;  /* 0x0000001926157220 */ /* 0x040fe20000400000 */
[----:B------:R-:W-:Y:S02]  /*68b0*/  HADD2.F32 R68, -RZ, R65.H1_H1 ;  /* 0x30000041ff447230 */ /* 0x000fe40000004100 */
[C---:B------:R-:W-:Y:S01]  /*68c0*/  FMUL R24, R38.reuse, R28 ;  /* 0x0000001c26187220 */ /* 0x040fe20000400000 */
[C---:B------:R-:W-:Y:S01]  /*68d0*/  FMUL R25, R38.reuse, R29 ;  /* 0x0000001d26197220 */ /* 0x040fe20000400000 */
[C---:B------:R-:W-:Y:S01]  /*68e0*/  FMUL R28, R38.reuse, R32 ;  /* 0x00000020261c7220 */ /* 0x040fe20000400000 */
[C---:B------:R-:W-:Y:S01]  /*68f0*/  FMUL R29, R38.reuse, R33 ;  /* 0x00000021261d7220 */ /* 0x040fe20000400000 */
[C---:B------:R-:W-:Y:S01]  /*6900*/  FMUL R3, R38.reuse, R6 ;  /* 0x0000000626037220 */ /* 0x040fe20000400000 */
[C---:B------:R-:W-:Y:S01]  /*6910*/  FMUL R7, R38.reuse, R7 ;  /* 0x0000000726077220 */ /* 0x040fe20000400000 */
[C---:B------:R-:W-:Y:S01]  /*6920*/  FMUL R6, R38.reuse, R10 ;  /* 0x0000000a26067220 */ /* 0x040fe20000400000 */
[----:B------:R-:W-:Y:S01]  /*6930*/  F2FP.F16.E4M3.UNPACK_B R67, R78.H1 ;  /* 0x0000004eff43723e */ /* 0x000fe200030006ff */
[C---:B------:R-:W-:Y:S01]  /*6940*/  FFMA R3, R41.reuse, R44, R3 ;  /* 0x0000002c29037223 */ /* 0x040fe20000000003 */
[C---:B------:R-:W-:Y:S01]  /*6950*/  FFMA R7, R41.reuse, R46, R7 ;  /* 0x0000002e29077223 */ /* 0x040fe20000000007 */
[----:B------:R-:W-:Y:S01]  /*6960*/  F2FP.F16.E4M3.UNPACK_B R40, R79 ;  /* 0x0000004fff28723e */ /* 0x000fe200020006ff */
[C---:B------:R-:W-:Y:S01]  /*6970*/  FFMA R4, R41.reuse, R43, R4 ;  /* 0x0000002b29047223 */ /* 0x040fe20000000004 */
[C---:B------:R-:W-:Y:S01]  /*6980*/  FFMA R5, R41.reuse, R48, R5 ;  /* 0x0000003029057223 */ /* 0x040fe20000000005 */
[----:B------:R-:W-:Y:S01]  /*6990*/  F2FP.F16.E4M3.UNPACK_B R42, R79.H1 ;  /* 0x0000004fff2a723e */ /* 0x000fe200030006ff */
[----:B------:R-:W-:Y:S01]  /*69a0*/  FFMA R6, R41, R45, R6 ;  /* 0x0000002d29067223 */ /* 0x000fe20000000006 */
[----:B------:R-:W-:Y:S01]  /*69b0*/  F2FP.SATFINITE.E4M3.F32.PACK_AB_MERGE_C R101, R7, R3, RZ ;  /* 0x000000030765723e */ /* 0x000fe200048070ff */
[C---:B------:R-:W-:Y:S01]  /*69c0*/  FMUL R11, R38.reuse, R11 ;  /* 0x0000000b260b7220 */ /* 0x040fe20000400000 */
[C---:B------:R-:W-:Y:S01]  /*69d0*/  FMUL R10, R38.reuse, R14 ;  /* 0x0000000e260a7220 */ /* 0x040fe20000400000 */
[----:B------:R-:W-:Y:S01]  /*69e0*/  FMUL R15, R38, R15 ;  /* 0x0000000f260f7220 */ /* 0x000fe20000400000 */
[----:B------:R-:W-:Y:S01]  /*69f0*/  F2FP.SATFINITE.E4M3.F32.PACK_AB_MERGE_C R100, R2, R0, R101 ;  /* 0x000000000264723e */ /* 0x000fe20004807065 */
[C---:B------:R-:W-:Y:S01]  /*6a00*/  FFMA R11, R41.reuse, R50, R11 ;  /* 0x00000032290b7223 */ /* 0x040fe2000000000b */
[----:B------:R-:W-:Y:S01]  /*6a10*/  FFMA R8, R41, R47, R8 ;  /* 0x0000002f29087223 */ /* 0x000fe20000000008 */
[----:B------:R-:W-:Y:S01]  /*6a20*/  ISETP.NE.AND P0, PT, R97, RZ, PT ;  /* 0x000000ff6100720c */ /* 0x000fe20003f05270 */
[----:B------:R-:W-:Y:S01]  /*6a30*/  FFMA R9, R41, R52, R9 ;  /* 0x0000003429097223 */ /* 0x000fe20000000009 */
[--C-:B------:R-:W-:Y:S01]  /*6a40*/  HADD2.F32 R53, -RZ, R55.reuse.H0_H0 ;  /* 0x20000037ff357230 */ /* 0x100fe20000004100 */
[----:B------:R-:W-:Y:S01]  /*6a50*/  F2FP.SATFINITE.E4M3.F32.PACK_AB_MERGE_C R101, R11, R6, RZ ;  /* 0x000000060b65723e */ /* 0x000fe200048070ff */
[C---:B------:R-:W-:Y:S01]  /*6a60*/  FFMA R10, R41.reuse, R49, R10 ;  /* 0x00000031290a7223 */ /* 0x040fe2000000000a */
[C---:B------:R-:W-:Y:S01]  /*6a70*/  FFMA R15, R41.reuse, R54, R15 ;  /* 0x00000036290f7223 */ /* 0x040fe2000000000f */
[----:B------:R-:W-:Y:S01]  /*6a80*/  FFMA R12, R41, R51, R12 ;  /* 0x00000033290c7223 */ /* 0x000fe2000000000c */
[----:B------:R-:W-:Y:S01]  /*6a90*/  F2FP.SATFINITE.E4M3.F32.PACK_AB_MERGE_C R101, R5, R4, R101 ;  /* 0x000000040565723e */ /* 0x000fe20004807065 */
[----:B------:R-:W-:Y:S01]  /*6aa0*/  FFMA R13, R41, R56, R13 ;  /* 0x00000038290d7223 */ /* 0x000fe2000000000d */
[----:B------:R-:W-:Y:S01]  /*6ab0*/  HADD2.F32 R58, -RZ, R55.H1_H1 ;  /* 0x30000037ff3a7230 */ /* 0x000fe20000004100 */
[----:B------:R-:W-:Y:S01]  /*6ac0*/  F2FP.SATFINITE.E4M3.F32.PACK_AB_MERGE_C R102, R15, R10, RZ ;  /* 0x0000000a0f66723e */ /* 0x000fe200048070ff */
[----:B------:R-:W-:Y:S02]  /*6ad0*/  HADD2.F32 R55, -RZ, R57.H0_H0 ;  /* 0x20000039ff377230 */ /* 0x000fe40000004100 */
[C---:B------:R-:W-:Y:S01]  /*6ae0*/  FMUL R14, R38.reuse, R18 ;  /* 0x00000012260e7220 */ /* 0x040fe20000400000 */
[C---:B------:R-:W-:Y:S01]  /*6af0*/  FMUL R19, R38.reuse, R19 ;  /* 0x0000001326137220 */ /* 0x040fe20000400000 */
[--C-:B------:R-:W-:Y:S02]  /*6b00*/  HADD2.F32 R57, -RZ, R59.reuse.H0_H0 ;  /* 0x2000003bff397230 */ /* 0x100fe40000004100 */
[C---:B------:R-:W-:Y:S01]  /*6b10*/  FMUL R18, R38.reuse, R22 ;  /* 0x0000001626127220 */ /* 0x040fe20000400000 */
[C---:B------:R-:W-:Y:S01]  /*6b20*/  FFMA R14, R41.reuse, R53, R14 ;  /* 0x00000035290e7223 */ /* 0x040fe2000000000e */
[----:B------:R-:W-:Y:S02]  /*6b30*/  HADD2.F32 R62, -RZ, R59.H1_H1 ;  /* 0x3000003bff3e7230 */ /* 0x000fe40000004100 */
[C---:B------:R-:W-:Y:S01]  /*6b40*/  FFMA R19, R41.reuse, R58, R19 ;  /* 0x0000003a29137223 */ /* 0x040fe20000000013 */
[----:B------:R-:W-:Y:S02]  /*6b50*/  HADD2.F32 R59, -RZ, R61.H0_H0 ;  /* 0x2000003dff3b7230 */ /* 0x000fe40000004100 */
[C---:B------:R-:W-:Y:S01]  /*6b60*/  FMUL R23, R38.reuse, R23 ;  /* 0x0000001726177220 */ /* 0x040fe20000400000 */
[C---:B------:R-:W-:Y:S01]  /*6b70*/  FFMA R16, R41.reuse, R55, R16 ;  /* 0x0000003729107223 */ /* 0x040fe20000000010 */
[C---:B------:R-:W-:Y:S01]  /*6b80*/  FFMA R17, R41.reuse, R60, R17 ;  /* 0x0000003c29117223 */ /* 0x040fe20000000011 */
[--C-:B------:R-:W-:Y:S02]  /*6b90*/  HADD2.F32 R61, -RZ, R63.reuse.H0_H0 ;  /* 0x2000003fff3d7230 */ /* 0x100fe40000004100 */
[C---:B------:R-:W-:Y:S01]  /*6ba0*/  FFMA R18, R41.reuse, R57, R18 ;  /* 0x0000003929127223 */ /* 0x040fe20000000012 */
[----:B------:R-:W-:Y:S02]  /*6bb0*/  HADD2.F32 R66, -RZ, R63.H1_H1 ;  /* 0x3000003fff427230 */ /* 0x000fe40000004100 */
[C---:B------:R-:W-:Y:S01]  /*6bc0*/  FMUL R22, R38.reuse, R26 ;  /* 0x0000001a26167220 */ /* 0x040fe20000400000 */
[----:B------:R-:W-:Y:S02]  /*6bd0*/  HADD2.F32 R63, -RZ, R65.H0_H0 ;  /* 0x20000041ff3f7230 */ /* 0x000fe40000004100 */
[C---:B------:R-:W-:Y:S01]  /*6be0*/  FFMA R23, R41.reuse, R62, R23 ;  /* 0x0000003e29177223 */ /* 0x040fe20000000017 */
[C---:B------:R-:W-:Y:S01]  /*6bf0*/  FMUL R27, R38.reuse, R27 ;  /* 0x0000001b261b7220 */ /* 0x040fe20000400000 */
[C---:B------:R-:W-:Y:S01]  /*6c00*/  FFMA R20, R41.reuse, R59, R20 ;  /* 0x0000003b29147223 */ /* 0x040fe20000000014 */
[C---:B------:R-:W-:Y:S01]  /*6c10*/  FFMA R21, R41.reuse, R64, R21 ;  /* 0x0000004029157223 */ /* 0x040fe20000000015 */
[--C-:B------:R-:W-:Y:S02]  /*6c20*/  HADD2.F32 R65, -RZ, R67.reuse.H0_H0 ;  /* 0x20000043ff417230 */ /* 0x100fe40000004100 */
[C---:B------:R-:W-:Y:S01]  /*6c30*/  FFMA R22, R41.reuse, R61, R22 ;  /* 0x0000003d29167223 */ /* 0x040fe20000000016 */
[----:B------:R-:W-:Y:S02]  /*6c40*/  HADD2.F32 R70, -RZ, R67.H1_H1 ;  /* 0x30000043ff467230 */ /* 0x000fe40000004100 */
[C---:B------:R-:W-:Y:S01]  /*6c50*/  FMUL R26, R38.reuse, R30 ;  /* 0x0000001e261a7220 */ /* 0x040fe20000400000 */
[--C-:B------:R-:W-:Y:S02]  /*6c60*/  HADD2.F32 R67, -RZ, R40.reuse.H0_H0 ;  /* 0x20000028ff437230 */ /* 0x100fe40000004100 */
[C---:B------:R-:W-:Y:S01]  /*6c70*/  FFMA R27, R41.reuse, R66, R27 ;  /* 0x00000042291b7223 */ /* 0x040fe2000000001b */
[C---:B------:R-:W-:Y:S01]  /*6c80*/  FMUL R31, R38.reuse, R31 ;  /* 0x0000001f261f7220 */ /* 0x040fe20000400000 */
[C---:B------:R-:W-:Y:S01]  /*6c90*/  FFMA R24, R41.reuse, R63, R24 ;  /* 0x0000003f29187223 */ /* 0x040fe20000000018 */
[----:B------:R-:W-:Y:S02]  /*6ca0*/  HADD2.F32 R40, -RZ, R40.H1_H1 ;  /* 0x30000028ff287230 */ /* 0x000fe40000004100 */
[C---:B------:R-:W-:Y:S01]  /*6cb0*/  FFMA R25, R41.reuse, R68, R25 ;  /* 0x0000004429197223 */ /* 0x040fe20000000019 */
[--C-:B------:R-:W-:Y:S02]  /*6cc0*/  HADD2.F32 R69, -RZ, R42.reuse.H0_H0 ;  /* 0x2000002aff457230 */ /* 0x100fe40000004100 */
[C---:B------:R-:W-:Y:S01]  /*6cd0*/  FFMA R26, R41.reuse, R65, R26 ;  /* 0x00000041291a7223 */ /* 0x040fe2000000001a */
[----:B------:R-:W-:Y:S02]  /*6ce0*/  HADD2.F32 R42, -RZ, R42.H1_H1 ;  /* 0x3000002aff2a7230 */ /* 0x000fe40000004100 */
[C---:B------:R-:W-:Y:S01]  /*6cf0*/  FMUL R30, R38.reuse, R34 ;  /* 0x00000022261e7220 */ /* 0x040fe20000400000 */
[----:B------:R-:W-:Y:S01]  /*6d00*/  FFMA R31, R41, R70, R31 ;  /* 0x00000046291f7223 */ /* 0x000fe2000000001f */
[----:B------:R-:W-:Y:S01]  /*6d10*/  FMUL R35, R38, R35 ;  /* 0x0000002326237220 */ /* 0x000fe20000400000 */
[----:B------:R-:W-:Y:S01]  /*6d20*/  F2FP.SATFINITE.E4M3.F32.PACK_AB_MERGE_C R103, R19, R14, RZ ;  /* 0x0000000e1367723e */ /* 0x000fe200048070ff */
[C---:B------:R-:W-:Y:S01]  /*6d30*/  FFMA R28, R41.reuse, R67, R28 ;  /* 0x00000043291c7223 */ /* 0x040fe2000000001c */
[C---:B------:R-:W-:Y:S01]  /*6d40*/  FFMA R29, R41.reuse, R40, R29 ;  /* 0x00000028291d7223 */ /* 0x040fe2000000001d */
[C---:B------:R-:W-:Y:S01]  /*6d50*/  FFMA R30, R41.reuse, R69, R30 ;  /* 0x00000045291e7223 */ /* 0x040fe2000000001e */
[----:B------:R-:W-:Y:S01]  /*6d60*/  FFMA R35, R41, R42, R35 ;  /* 0x0000002a29237223 */ /* 0x000fe20000000023 */
[----:B------:R-:W-:Y:S02]  /*6d70*/  F2FP.SATFINITE.E4M3.F32.PACK_AB_MERGE_C R102, R9, R8, R102 ;  /* 0x000000080966723e */ /* 0x000fe40004807066 */
[----:B------:R-:W-:Y:S02]  /*6d80*/  F2FP.SATFINITE.E4M3.F32.PACK_AB_MERGE_C R103, R13, R12, R103 ;  /* 0x0000000c0d67723e */ /* 0x000fe40004807067 */
[----:B------:R-:W-:Y:S02]  /*6d90*/  F2FP.SATFINITE.E4M3.F32.PACK_AB_MERGE_C R104, R23, R18, RZ ;  /* 0x000000121768723e */ /* 0x000fe400048070ff */
[----:B------:R-:W-:Y:S01]  /*6da0*/  F2FP.SATFINITE.E4M3.F32.PACK_AB_MERGE_C R105, R27, R22, RZ ;  /* 0x000000161b69723e */ /* 0x000fe200048070ff */
[----:B------:R1:W-:Y:S01]  /*6db0*/  STS.128 [R84+UR44+0x2200], R100 ;  /* 0x0022006454007988 */ /* 0x0003e20008000c2c */
[----:B------:R-:W-:Y:S02]  /*6dc0*/  F2FP.SATFINITE.E4M3.F32.PACK_AB_MERGE_C R110, R31, R26, RZ ;  /* 0x0000001a1f6e723e */ /* 0x000fe400048070ff */
[----:B------:R-:W-:Y:S02]  /*6dd0*/  F2FP.SATFINITE.E4M3.F32.PACK_AB_MERGE_C R111, R35, R30, RZ ;  /* 0x0000001e236f723e */ /* 0x000fe400048070ff */
[----:B------:R-:W-:Y:S02]  /*6de0*/  F2FP.SATFINITE.E4M3.F32.PACK_AB_MERGE_C R104, R17, R16, R104 ;  /* 0x000000101168723e */ /* 0x000fe40004807068 */
[----:B------:R-:W-:Y:S02]  /*6df0*/  F2FP.SATFINITE.E4M3.F32.PACK_AB_MERGE_C R105, R21, R20, R105 ;  /* 0x000000141569723e */ /* 0x000fe40004807069 */
[----:B------:R-:W-:Y:S02]  /*6e00*/  F2FP.SATFINITE.E4M3.F32.PACK_AB_MERGE_C R106, R25, R24, R110 ;  /* 0x00000018196a723e */ /* 0x000fe4000480706e */
[----:B------:R-:W-:Y:S02]  /*6e10*/  F2FP.SATFINITE.E4M3.F32.PACK_AB_MERGE_C R107, R29, R28, R111 ;  /* 0x0000001c1d6b723e */ /* 0x000fe4000480706f */
[----:B------:R-:W-:Y:S02]  /*6e20*/  LEA R109, R93, UR44, 0x3 ;  /* 0x0000002c5d6d7c11 */ /* 0x000fe4000f8e18ff */
[----:B------:R-:W-:Y:S01]  /*6e30*/  @P6 SHF.L.U32 R110, R92, 0x1f, RZ ;  /* 0x0000001f5c6e6819 */ /* 0x000fe200000006ff */
[----:B------:R1:W-:Y:S01]  /*6e40*/  STS.128 [R98+0x2200], R104 ;  /* 0x0022006862007388 */ /* 0x0003e20000000c00 */
[----:B------:R-:W-:Y:S01]  /*6e50*/  @!PT LDS RZ, [RZ] ;  /* 0x00000000fffff984 */ /* 0x000fe20000000800 */
[----:B------:R-:W-:Y:S01]  /*6e60*/  @!PT LDS RZ, [RZ] ;  /* 0x00000000fffff984 */ /* 0x000fe20000000800 */
[----:B------:R-:W-:Y:S01]  /*6e70*/  @!PT LDS RZ, [RZ] ;  /* 0x00000000fffff984 */ /* 0x000fe20000000800 */
[----:B------:R-:W-:Y:S01]  /*6e80*/  @!PT LDS RZ, [RZ] ;  /* 0x00000000fffff984 */ /* 0x000fe20000000800 */
[----:B------:R2:W-:Y:S07]  /*6e90*/  MEMBAR.ALL.CTA ;  /* 0x0000000000007992 */ /* 0x0005ee0000008000 */
[----:B--2---:R-:W2:Y:S02]  /*6ea0*/  FENCE.VIEW.ASYNC.S ;  /* 0x00000000000073c6 */ /* 0x004ea40000000000 */
[----:B--2---:R-:W-:Y:S06]  /*6eb0*/  BAR.SYNC.DEFER_BLOCKING 0x1, 0x80 ;  /* 0x0042000000007b1d */ /* 0x004fec0000010000 */
[----:B------:R-:W-:Y:S05]  /*6ec0*/  @P0 BRA `(.L_x_112) ;  /* 0x00000000003c0947 */ /* 0x000fea0003800000 */
[----:B------:R-:W2:Y:S01]  /*6ed0*/  LDCU.64 UR6, c[0x0][0x348] ;  /* 0x00006900ff0677ac */ /* 0x000ea20008000a00 */
[----:B------:R-:W-:Y:S01]  /*6ee0*/  UIADD3 UR4, UPT, UPT, UR44, 0x2200, URZ ;  /* 0x000022002c047890 */ /* 0x000fe2000fffe0ff */
[----:B------:R-:W-:Y:S01]  /*6ef0*/  UMOV UR51, UR36 ;  /* 0x0000002400337c82 */ /* 0x000fe20008000000 */
[----:B------:R-:W-:Y:S02]  /*6f00*/  UIADD3 UR9, UPT, UPT, UR49, 0x40, URZ ;  /* 0x0000004031097890 */ /* 0x000fe4000fffe0ff */
[----:B------:R-:W-:Y:S02]  /*6f10*/  UIADD3 UR8, UPT, UPT, UR44, 0x2a00, URZ ;  /* 0x00002a002c087890 */ /* 0x000fe4000fffe0ff */
[----:B------:R-:W-:Y:S01]  /*6f20*/  MOV R96, UR4 ;  /* 0x0000000400607c02 */ /* 0x000fe20008000f00 */
[----:B------:R-:W-:Y:S01]  /*6f30*/  UMOV UR10, UR50 ;  /* 0x00000032000a7c82 */ /* 0x000fe20008000000 */
[----:B------:R-:W-:Y:S02]  /*6f40*/  UMOV UR11, UR36 ;  /* 0x00000024000b7c82 */ /* 0x000fe40008000000 */
[----:B------:R-:W-:Y:S01]  /*6f50*/  R2UR UR48, R96 ;  /* 0x00000000603072ca */ /* 0x000fe200000e0000 */
[----:B--2---:R-:W-:Y:S04]  /*6f60*/  UIADD3 UR4, UP0, UPT, UR6, 0x680, URZ ;  /* 0x0000068006047890 */ /* 0x004fe8000ff1e0ff */
[----:B------:R-:W-:Y:S09]  /*6f70*/  UIADD3.X UR5, UPT, UPT, URZ, UR7, URZ, UP0, !UPT ;  /* 0x00000007ff057290 */ /* 0x000ff200087fe4ff */
[----:B------:R2:W-:Y:S01]  /*6f80*/  UTMASTG.3D [UR48], [UR4] ;  /* 0x00000030040073b5 */ /* 0x0005e20008010000 */
[----:B------:R2:W-:Y:S01]  /*6f90*/  UTMASTG.3D [UR8], [UR4] ;  /* 0x00000008040073b5 */ /* 0x0005e20008010000 */
[----:B------:R0:W-:Y:S01]  /*6fa0*/  UTMACMDFLUSH ;  /* 0x00000000000079b7 */ /* 0x0001e20000000000 */
[----:B--2---:R-:W-:Y:S04]  /*6fb0*/  DEPBAR.LE SB0, 0x1 ;  /* 0x000080400000791a */ /* 0x004fe80000000000 */
.L_x_112:
[----:B------:R-:W-:Y:S05]  /*6fc0*/  BSYNC.RECONVERGENT B0 ;  /* 0x0000000000007941 */ /* 0x000fea0003800200 */
.L_x_111:
[----:B------:R-:W-:Y:S06]  /*6fd0*/  BAR.SYNC.DEFER_BLOCKING 0x1, 0x80 ;  /* 0x0042000000007b1d */ /* 0x000fec0000010000 */
[----:B------:R-:W2:Y:S01]  /*6fe0*/  @P6 SYNCS.PHASECHK.TRANS64.TRYWAIT P0, [R109+URZ+0x30], R110 ;  /* 0x0000306e6d0065a7 */ /* 0x000ea200080011ff */
[----:B------:R-:W-:Y:S01]  /*6ff0*/  BSSY B1, `(.L_x_113) ;  /* 0x0000020000017945 */ /* 0x000fe20003800000 */
[----:B--2---:R-:W-:Y:S03]  /*7000*/  @P6 SEL R71, RZ, 0x1, !P0 ;  /* 0x00000001ff476807 */ /* 0x004fe60004000000 */
[----:B------:R-:W-:Y:S05]  /*7010*/  @!P6 BRA `(.L_x_114) ;  /* 0x000000000074e947 */ /* 0x000fea0003800000 */
[----:B------:R-:W-:Y:S01]  /*7020*/  ISETP.NE.AND P1, PT, R99, RZ, PT ;  /* 0x000000ff6300720c */ /* 0x000fe20003f25270 */
[----:B------:R-:W-:Y:S01]  /*7030*/  BSSY B0, `(.L_x_115) ;  /* 0x0000009000007945 */ /* 0x000fe20003800000 */
[----:B------:R-:W-:Y:S11]  /*7040*/  ISETP.NE.AND P0, PT, R71, RZ, PT ;  /* 0x000000ff4700720c */ /* 0x000ff60003f05270 */
[----:B------:R-:W-:Y:S05]  /*7050*/  @P1 IMAD R0, R93, 0x1000, R84 ;  /* 0x000010005d001824 */ /* 0x000fea00078e0254 */
[----:B------:R-:W-:Y:S05]  /*7060*/  @P1 IADD3 R3, PT, PT, R0, UR44, RZ ;  /* 0x0000002c00031c10 */ /* 0x000fea000fffe0ff */
[----:B------:R-:W-:Y:S01]  /*7070*/  @P1 IMAD.IADD R3, R3, 0x1, R108 ;  /* 0x0000000103031824 */ /* 0x000fe200078e026c */
[----:B------:R-:W-:Y:S06]  /*7080*/  @P0 BRA `(.L_x_116) ;  /* 0x00000000000c0947 */ /* 0x000fec0003800000 */
[----:B------:R-:W-:Y:S04]  /*7090*/  SHF.L.U32 R2, R92, 0x1f, RZ ;  /* 0x0000001f5c027819 */ /* 0x000fe800000006ff */
[----:B------:R-:W2:Y:S02]  /*70a0*/  SYNCS.PHASECHK.TRANS64.TRYWAIT P0, [R109+URZ+0x30], R2 ;  /* 0x000030026d0075a7 */ /* 0x000ea400080011ff */
[----:B--2---:R-:W-:Y:S05]  /*70b0*/  @!P0 BRA `(.L_x_117) ;  /* 0x0000001400f88947 */ /* 0x004fea0003800000 */
.L_x_116:
[----:B------:R-:W-:Y:S05]  /*70c0*/  BSYNC B0 ;  /* 0x0000000000007941 */ /* 0x000fea0003800000 */
.L_x_115:
[----:B------:R-:W-:Y:S01]  /*70d0*/  ISETP.NE.AND P0, PT, R99, RZ, PT ;  /* 0x000000ff6300720c */ /* 0x000fe20003f05270 */
[----:B--2---:R-:W-:Y:S02]  /*70e0*/  VIADD R109, R109, 0x40 ;  /* 0x000000406d6d7836 */ /* 0x004fe40000000000 */
[----:B------:R-:W-:Y:S02]  /*70f0*/  IMAD.U32 R2, RZ, RZ, UR46 ;  /* 0x0000002eff027e24 */ /* 0x000fe4000f8e00ff */
[----:B------:R-:W-:Y:S03]  /*7100*/  VIADD R93, R93, 0x1 ;  /* 0x000000015d5d7836 */ /* 0x000fe60000000000 */
[----:B------:R-:W-:Y:S05]  /*7110*/  PRMT R2, R2, 0x654, R109 ;  /* 0x0000065402027816 */ /* 0x000fea000000006d */
[----:B------:R2:W3:Y:S04]  /*7120*/  @P0 LDS.128 R72, [R0+UR44+0x200] ;  /* 0x0002002c00480984 */ /* 0x0004e80008000c00 */
[----:B------:R2:W4:Y:S01]  /*7130*/  @P0 LDS.128 R76, [R3+0x200] ;  /* 0x00020000034c0984 */ /* 0x0005220000000c00 */
        /* <DEDUP_REMOVED lines=11> */
.L_x_114:
[----:B------:R-:W-:Y:S05]  /*71f0*/  BSYNC B1 ;  /* 0x0000000000017941 */ /* 0x000fea0003800000 */
.L_x_113:
[----:B--2---:R-:W-:Y:S05]  /*7200*/  VIADD R0, R39, 0x20 ;  /* 0x0000002027007836 */ /* 0x004fea0000000000 */
[----:B------:R-:W-:Y:S04]  /*7210*/  SHF.R.U32.HI R0, RZ, 0x15, R0 ;  /* 0x00000015ff007819 */ /* 0x000fe80000011600 */
[----:B------:R-:W-:Y:S11]  /*7220*/  LOP3.LUT P0, RZ, R0, 0x3, R87, 0x48, !PT ;  /* 0x0000000300ff7812 */ /* 0x000ff60007804857 */
[----:B------:R-:W-:Y:S02]  /*7230*/  @!UPT UIADD3 URZ, UPT, UPT, URZ, URZ, URZ ;  /* 0x000000fffffff290 */ /* 0x000fe4000fffe0ff */
[----:B------:R-:W-:Y:S05]  /*7240*/  @!P0 BRA `(.L_x_118) ;  /* 0x0000000000408947 */ /* 0x000fea0003800000 */
[----:B------:R-:W2:Y:S01]  /*7250*/  LDCU.64 UR8, c[0x4][0x70] ;  /* 0x01000e00ff0877ac */ /* 0x000ea20008000a00 */
[----:B------:R-:W-:Y:S01]  /*7260*/  MOV R3, 0x0 ;  /* 0x0000000000037802 */ /* 0x000fe20000000f00 */
[----:B------:R-:W-:Y:S02]  /*7270*/  HFMA2 R12, -RZ, RZ, 0, 5.9604644775390625e-08 ;  /* 0x00000001ff0c7431 */ /* 0x000fe400000001ff */
[----:B------:R-:W-:Y:S02]  /*7280*/  IMAD.MOV.U32 R8, RZ, RZ, 0x192 ;  /* 0x00000192ff087424 */ /* 0x000fe400078e00ff */
[----:B------:R-:W-:Y:S01]  /*7290*/  IMAD.MOV.U32 R13, RZ, RZ, RZ ;  /* 0x000000ffff0d7224 */ /* 0x000fe200078e00ff */
[----:B------:R-:W5:Y:S01]  /*72a0*/  LDCU.64 UR6, c[0x4][0x78] ;  /* 0x01000f00ff0677ac */ /* 0x000f620008000a00 */
[----:B------:R-:W1:Y:S01]  /*72b0*/  LDC.64 R2, c[0x4][R3] ;  /* 0x0100000003027b82 */ /* 0x000e620000000a00 */
[----:B------:R-:W3:Y:S01]  /*72c0*/  LDCU.64 UR4, c[0x4][0x10] ;  /* 0x01000200ff0477ac */ /* 0x000ee20008000a00 */
[----:B--2---:R-:W-:Y:S01]  /*72d0*/  MOV R5, UR9 ;  /* 0x0000000900057c02 */ /* 0x004fe20008000f00 */
[----:B------:R-:W-:Y:S01]  /*72e0*/  IMAD.U32 R4, RZ, RZ, UR8 ;  /* 0x00000008ff047e24 */ /* 0x000fe2000f8e00ff */
[----:B-----5:R-:W-:Y:S01]  /*72f0*/  MOV R7, UR7 ;  /* 0x0000000700077c02 */ /* 0x020fe20008000f00 */
[----:B------:R-:W-:Y:S01]  /*7300*/  IMAD.U32 R6, RZ, RZ, UR6 ;  /* 0x00000006ff067e24 */ /* 0x000fe2000f8e00ff */
[----:B---3--:R-:W-:Y:S01]  /*7310*/  MOV R11, UR5 ;  /* 0x00000005000b7c02 */ /* 0x008fe20008000f00 */
[----:B------:R-:W-:Y:S02]  /*7320*/  IMAD.U32 R10, RZ, RZ, UR4 ;  /* 0x00000004ff0a7e24 */ /* 0x000fe4000f8e00ff */
[----:B------:R-:W-:Y:S07]  /*7330*/  LEPC R20, `(.L_x_118) ;  /* 0x000000001014794e */ /* 0x000fee0000000000 */
[----:B-1--4-:R-:W-:Y:S05]  /*7340*/  CALL.ABS.NOINC R2 ;  /* 0x0000000002007343 */ /* 0x012fea0003c00000 */
.L_x_118:
[----:B------:R-:W-:Y:S01]  /*7350*/  ISETP.NE.AND P0, PT, R97, RZ, PT ;  /* 0x000000ff6100720c */ /* 0x000fe20003f05270 */
[----:B------:R-:W-:Y:S05]  /*7360*/  WARPSYNC.ALL ;  /* 0x0000000000007948 */ /* 0x000fea0003800000 */
[----:B------:R-:W-:Y:S01]  /*7370*/  R2UR UR4, R39 ;  /* 0x00000000270472ca */ /* 0x000fe200000e0000 */
[----:B------:R-:W-:Y:S01]  /*7380*/  BSSY.RECONVERGENT B0, `(.L_x_119) ;  /* 0x00000a0000007945 */ /* 0x000fe20003800200 */
[-C--:B---3--:R-:W-:Y:S02]  /*7390*/  F2FP.F16.E4M3.UNPACK_B R42, R72.reuse ;  /* 0x00000048ff2a723e */ /* 0x088fe400020006ff */
[----:B------:R-:W-:Y:S02]  /*73a0*/  F2FP.F16.E4M3.UNPACK_B R72, R72.H1 ;  /* 0x00000048ff48723e */ /* 0x000fe400030006ff */
[-C--:B------:R-:W-:Y:S01]  /*73b0*/  F2FP.F16.E4M3.UNPACK_B R46, R73.reuse ;  /* 0x00000049ff2e723e */ /* 0x080fe200020006ff */
[--C-:B------:R-:W-:Y:S01]  /*73c0*/  HADD2.F32 R40, -RZ, R42.reuse.H0_H0 ;  /* 0x2000002aff287230 */ /* 0x100fe20000004100 */
[----:B------:R-:W-:Y:S01]  /*73d0*/  F2FP.F16.E4M3.UNPACK_B R73, R73.H1 ;  /* 0x00000049ff49723e */ /* 0x000fe200030006ff */
[----:B------:R-:W-:Y:S01]  /*73e0*/  HADD2.F32 R42, -RZ, R42.H1_H1 ;  /* 0x3000002aff2a7230 */ /* 0x000fe20000004100 */
[-C--:B------:R-:W-:Y:S01]  /*73f0*/  F2FP.F16.E4M3.UNPACK_B R50, R74.reuse ;  /* 0x0000004aff32723e */ /* 0x080fe200020006ff */
[----:B------:R-:W-:Y:S01]  /*7400*/  HADD2.F32 R43, -RZ, R72.H0_H0 ;  /* 0x20000048ff2b7230 */ /* 0x000fe20000004100 */
[----:B------:R-:W-:Y:S01]  /*7410*/  F2FP.F16.E4M3.UNPACK_B R74, R74.H1 ;  /* 0x0000004aff4a723e */ /* 0x000fe200030006ff */
[----:B------:R-:W2:Y:S01]  /*7420*/  LDTM.x32 R4, tmem[UR4+0x20] ;  /* 0x00002004000479ee */ /* 0x000ea200082c0000 */
[----:B------:R-:W-:Y:S01]  /*7430*/  NOP ;  /* 0x0000000000007918 */ /* 0x000fe20000000000 */
[----:B------:R-:W-:Y:S01]  /*7440*/  IADD3 R90, PT, PT, R90, 0xa0, RZ ;  /* 0x000000a05a5a7810 */ /* 0x000fe20007ffe0ff */
[--C-:B------:R-:W-:Y:S01]  /*7450*/  HADD2.F32 R45, -RZ, R46.reuse.H0_H0 ;  /* 0x2000002eff2d7230 */ /* 0x100fe20000004100 */
[----:B------:R-:W-:Y:S01]  /*7460*/  F2FP.F16.E4M3.UNPACK_B R54, R75 ;  /* 0x0000004bff36723e */ /* 0x000fe200020006ff */
[----:B------:R-:W-:Y:S01]  /*7470*/  HADD2.F32 R46, -RZ, R46.H1_H1 ;  /* 0x3000002eff2e7230 */ /* 0x000fe20000004100 */
[----:B------:R-:W-:Y:S01]  /*7480*/  LOP3.LUT R90, R90, 0xfefffff8, RZ, 0xc0, !PT ;  /* 0xfefffff85a5a7812 */ /* 0x000fe200078ec0ff */
[--C-:B------:R-:W-:Y:S01]  /*7490*/  HADD2.F32 R49, -RZ, R50.reuse.H0_H0 ;  /* 0x20000032ff317230 */ /* 0x100fe20000004100 */
[----:B----4-:R-:W-:Y:S01]  /*74a0*/  F2FP.F16.E4M3.UNPACK_B R58, R76 ;  /* 0x0000004cff3a723e */ /* 0x010fe200020006ff */
[----:B------:R-:W-:Y:S01]  /*74b0*/  HADD2.F32 R50, -RZ, R50.H1_H1 ;  /* 0x30000032ff327230 */ /* 0x000fe20000004100 */
[----:B--2---:R2:W-:Y:S01]  /*74c0*/  SYNCS.ARRIVE.TRANS64.RED.A1T0 RZ, [R90+URZ], RZ ;  /* 0x000000ff5aff79a7 */ /* 0x0045e200081004ff */
[--C-:B------:R-:W-:Y:S01]  /*74d0*/  HADD2.F32 R53, -RZ, R54.reuse.H0_H0 ;  /* 0x20000036ff357230 */ /* 0x100fe20000004100 */
[----:B------:R-:W-:Y:S01]  /*74e0*/  F2FP.F16.E4M3.UNPACK_B R62, R77 ;  /* 0x0000004dff3e723e */ /* 0x000fe200020006ff */
[----:B------:R-:W-:Y:S01]  /*74f0*/  HADD2.F32 R54, -RZ, R54.H1_H1 ;  /* 0x30000036ff367230 */ /* 0x000fe20000004100 */
[----:B------:R-:W-:Y:S01]  /*7500*/  F2FP.F16.E4M3.UNPACK_B R66, R78 ;  /* 0x0000004eff42723e */ /* 0x000fe200020006ff */
[--C-:B------:R-:W-:Y:S01]  /*7510*/  HADD2.F32 R57, -RZ, R58.reuse.H0_H0 ;  /* 0x2000003aff397230 */ /* 0x100fe20000004100 */
[----:B------:R-:W-:Y:S01]  /*7520*/  F2FP.F16.E4M3.UNPACK_B R70, R79 ;  /* 0x0000004fff46723e */ /* 0x000fe200020006ff */
[----:B------:R-:W-:Y:S01]  /*7530*/  HADD2.F32 R58, -RZ, R58.H1_H1 ;  /* 0x3000003aff3a7230 */ /* 0x000fe20000004100 */
[----:B------:R-:W-:Y:S01]  /*7540*/  F2FP.F16.E4M3.UNPACK_B R75, R75.H1 ;  /* 0x0000004bff4b723e */ /* 0x000fe200030006ff */
[--C-:B------:R-:W-:Y:S01]  /*7550*/  HADD2.F32 R61, -RZ, R62.reuse.H0_H0 ;  /* 0x2000003eff3d7230 */ /* 0x100fe20000004100 */
[----:B------:R-:W-:Y:S01]  /*7560*/  F2FP.F16.E4M3.UNPACK_B R76, R76.H1 ;  /* 0x0000004cff4c723e */ /* 0x000fe200030006ff */
[----:B------:R-:W-:Y:S01]  /*7570*/  HADD2.F32 R63, -RZ, R62.H1_H1 ;  /* 0x3000003eff3f7230 */ /* 0x000fe20000004100 */
[----:B------:R-:W-:Y:S01]  /*7580*/  F2FP.F16.E4M3.UNPACK_B R77, R77.H1 ;  /* 0x0000004dff4d723e */ /* 0x000fe200030006ff */
[--C-:B------:R-:W-:Y:S02]  /*7590*/  HADD2.F32 R65, -RZ, R66.reuse.H0_H0 ;  /* 0x20000042ff417230 */ /* 0x100fe40000004100 */
[C---:B------:R-:W-:Y:S01]  /*75a0*/  FMUL R4, R38.reuse, R4 ;  /* 0x0000000426047220 */ /* 0x040fe20000400000 */
        /* <DEDUP_REMOVED lines=16> */
[--C-:B------:R-:W-:Y:S02]  /*76b0*/  HADD2.F32 R69, -RZ, R70.reuse.H0_H0 ;  /* 0x20000046ff457230 */ /* 0x100fe40000004100 */
[C---:B------:R-:W-:Y:S01]  /*76c0*/  FMUL R28, R38.reuse, R32 ;  /* 0x00000020261c7220 */ /* 0x040fe20000400000 */
[----:B------:R-:W-:Y:S02]  /*76d0*/  HADD2.F32 R70, -RZ, R70.H1_H1 ;  /* 0x30000046ff467230 */ /* 0x000fe40000004100 */
[C---:B------:R-:W-:Y:S01]  /*76e0*/  FMUL R29, R38.reuse, R33 ;  /* 0x00000021261d7220 */ /* 0x040fe20000400000 */
[----:B------:R-:W-:Y:S02]  /*76f0*/  HADD2.F32 R44, -RZ, R72.H1_H1 ;  /* 0x30000048ff2c7230 */ /* 0x000fe40000004100 */
[C---:B------:R-:W-:Y:S01]  /*7700*/  FMUL R6, R38.reuse, R6 ;  /* 0x0000000626067220 */ /* 0x040fe20000400000 */
[C---:B------:R-:W-:Y:S01]  /*7710*/  FMUL R7, R38.reuse, R7 ;  /* 0x0000000726077220 */ /* 0x040fe20000400000 */
[--C-:B------:R-:W-:Y:S02]  /*7720*/  HADD2.F32 R47, -RZ, R73.reuse.H0_H0 ;  /* 0x20000049ff2f7230 */ /* 0x100fe40000004100 */
[C---:B------:R-:W-:Y:S01]  /*7730*/  FMUL R10, R38.reuse, R10 ;  /* 0x0000000a260a7220 */ /* 0x040fe20000400000 */
[C---:B------:R-:W-:Y:S01]  /*7740*/  FFMA R6, R41.reuse, R43, R6 ;  /* 0x0000002b29067223 */ /* 0x040fe20000000006 */
[----:B------:R-:W-:Y:S02]  /*7750*/  HADD2.F32 R48, -RZ, R73.H1_H1 ;  /* 0x30000049ff307230 */ /* 0x000fe40000004100 */
[C---:B------:R-:W-:Y:S01]  /*7760*/  FFMA R7, R41.reuse, R44, R7 ;  /* 0x0000002c29077223 */ /* 0x040fe20000000007 */
[C---:B------:R-:W-:Y:S01]  /*7770*/  FFMA R8, R41.reuse, R45, R8 ;  /* 0x0000002d29087223 */ /* 0x040fe20000000008 */
[C---:B------:R-:W-:Y:S01]  /*7780*/  FFMA R9, R41.reuse, R46, R9 ;  /* 0x0000002e29097223 */ /* 0x040fe20000000009 */
[----:B------:R-:W-:Y:S01]  /*7790*/  FFMA R10, R41, R47, R10 ;  /* 0x0000002f290a7223 */ /* 0x000fe2000000000a */
[C---:B------:R-:W-:Y:S01]  /*77a0*/  FMUL R11, R38.reuse, R11 ;  /* 0x0000000b260b7220 */ /* 0x040fe20000400000 */
[----:B------:R-:W-:Y:S01]  /*77b0*/  F2FP.F16.E4M3.UNPACK_B R78, R78.H1 ;  /* 0x0000004eff4e723e */ /* 0x000fe200030006ff */
[--C-:B------:R-:W-:Y:S01]  /*77c0*/  HADD2.F32 R51, -RZ, R74.reuse.H0_H0 ;  /* 0x2000004aff337230 */ /* 0x100fe20000004100 */
[----:B-1----:R-:W-:Y:S01]  /*77d0*/  F2FP.SATFINITE.E4M3.F32.PACK_AB_MERGE_C R100, R7, R6, RZ ;  /* 0x000000060764723e */ /* 0x002fe200048070ff */
[C---:B------:R-:W-:Y:S01]  /*77e0*/  FFMA R11, R41.reuse, R48, R11 ;  /* 0x00000030290b7223 */ /* 0x040fe2000000000b */
[C---:B------:R-:W-:Y:S01]  /*77f0*/  FFMA R12, R41.reuse, R49, R12 ;  /* 0x00000031290c7223 */ /* 0x040fe2000000000c */
[----:B------:R-:W-:Y:S01]  /*7800*/  FFMA R13, R41, R50, R13 ;  /* 0x00000032290d7223 */ /* 0x000fe2000000000d */
[----:B------:R-:W-:Y:S01]  /*7810*/  F2FP.SATFINITE.E4M3.F32.PACK_AB_MERGE_C R100, R5, R4, R100 ;  /* 0x000000040564723e */ /* 0x000fe20004807064 */
[----:B------:R-:W-:Y:S01]  /*7820*/  HADD2.F32 R52, -RZ, R74.H1_H1 ;  /* 0x3000004aff347230 */ /* 0x000fe20000004100 */
[----:B------:R-:W-:Y:S01]  /*7830*/  F2FP.SATFINITE.E4M3.F32.PACK_AB_MERGE_C R101, R11, R10, RZ ;  /* 0x0000000a0b65723e */ /* 0x000fe200048070ff */
[C---:B------:R-:W-:Y:S01]  /*7840*/  FMUL R14, R38.reuse, R14 ;  /* 0x0000000e260e7220 */ /* 0x040fe20000400000 */
[C---:B------:R-:W-:Y:S01]  /*7850*/  FMUL R15, R38.reuse, R15 ;  /* 0x0000000f260f7220 */ /* 0x040fe20000400000 */
[--C-:B------:R-:W-:Y:S01]  /*7860*/  HADD2.F32 R55, -RZ, R75.reuse.H0_H0 ;  /* 0x2000004bff377230 */ /* 0x100fe20000004100 */
[----:B------:R-:W-:Y:S01]  /*7870*/  F2FP.SATFINITE.E4M3.F32.PACK_AB_MERGE_C R101, R9, R8, R101 ;  /* 0x000000080965723e */ /* 0x000fe20004807065 */
[C---:B------:R-:W-:Y:S01]  /*7880*/  FFMA R14, R41.reuse, R51, R14 ;  /* 0x00000033290e7223 */ /* 0x040fe2000000000e */
[C---:B------:R-:W-:Y:S01]  /*7890*/  FFMA R15, R41.reuse, R52, R15 ;  /* 0x00000034290f7223 */ /* 0x040fe2000000000f */
[C---:B------:R-:W-:Y:S01]  /*78a0*/  FFMA R16, R41.reuse, R53, R16 ;  /* 0x0000003529107223 */ /* 0x040fe20000000010 */
[C---:B------:R-:W-:Y:S01]  /*78b0*/  FFMA R17, R41.reuse, R54, R17 ;  /* 0x0000003629117223 */ /* 0x040fe20000000011 */
        /* <DEDUP_REMOVED lines=15> */
[C---:B------:R-:W-:Y:S01]  /*79b0*/  FFMA R23, R41.reuse, R60, R23 ;  /* 0x0000003c29177223 */ /* 0x040fe20000000017 */
[C---:B------:R-:W-:Y:S01]  /*79c0*/  FMUL R27, R38.reuse, R27 ;  /* 0x0000001b261b7220 */ /* 0x040fe20000400000 */
[C---:B------:R-:W-:Y:S01]  /*79d0*/  FFMA R0, R41.reuse, R61, R0 ;  /* 0x0000003d29007223 */ /* 0x040fe20000000000 */
[----:B------:R-:W-:Y:S01]  /*79e0*/  F2FP.F16.E4M3.UNPACK_B R79, R79.H1 ;  /* 0x0000004fff4f723e */ /* 0x000fe200030006ff */
        /* <DEDUP_REMOVED lines=16> */
[----:B------:R-:W-:Y:S01]  /*7af0*/  FFMA R28, R41, R69, R28 ;  /* 0x00000045291c7223 */ /* 0x000fe2000000001c */
[----:B------:R-:W-:Y:S01]  /*7b00*/  F2FP.SATFINITE.E4M3.F32.PACK_AB_MERGE_C R103, R19, R18, RZ ;  /* 0x000000121367723e */ /* 0x000fe200048070ff */
        /* <DEDUP_REMOVED lines=14> */
[----:B--2---:R-:W-:Y:S03]  /*7bf0*/  IADD3 R90, PT, PT, R36, 0x1, RZ ;  /* 0x00000001245a7810 */ /* 0x004fe60007ffe0ff */
        /* <DEDUP_REMOVED lines=10> */
[----:B------:R-:W-:Y:S02]  /*7ca0*/  UIADD3 UR13, UPT, UPT, UR49, 0x20, URZ ;  /* 0x00000020310d7890 */ /* 0x000fe4000fffe0ff */
[----:B------:R-:W-:Y:S01]  /*7cb0*/  UIADD3 UR12, UPT, UPT, UR44, 0x3200, URZ ;  /* 0x000032002c0c7890 */ /* 0x000fe2000fffe0ff */
[----:B------:R-:W-:Y:S01]  /*7cc0*/  UMOV UR14, UR50 ;  /* 0x00000032000e7c82 */ /* 0x000fe20008000000 */
[----:B------:R-:W-:Y:S01]  /*7cd0*/  UMOV UR15, UR36 ;  /* 0x00000024000f7c82 */ /* 0x000fe20008000000 */
[----:B------:R-:W-:Y:S02]  /*7ce0*/  UIADD3 UR9, UPT, UPT, UR49, 0x60, URZ ;  /* 0x0000006031097890 */ /* 0x000fe4000fffe0ff */
[----:B------:R-:W-:Y:S01]  /*7cf0*/  UIADD3 UR8, UPT, UPT, UR44, 0x3a00, URZ ;  /* 0x00003a002c087890 */ /* 0x000fe2000fffe0ff */
[----:B------:R-:W-:Y:S01]  /*7d00*/  UMOV UR10, UR50 ;  /* 0x00000032000a7c82 */ /* 0x000fe20008000000 */
[----:B------:R-:W-:Y:S01]  /*7d10*/  UMOV UR11, UR36 ;  /* 0x00000024000b7c82 */ /* 0x000fe20008000000 */
[----:B--2---:R-:W-:Y:S04]  /*7d20*/  UIADD3 UR4, UP0, UPT, UR6, 0x680, URZ ;  /* 0x0000068006047890 */ /* 0x004fe8000ff1e0ff */
[----:B------:R-:W-:Y:S09]  /*7d30*/  UIADD3.X UR5, UPT, UPT, URZ, UR7, URZ, UP0, !UPT ;  /* 0x00000007ff057290 */ /* 0x000ff200087fe4ff */
[----:B------:R2:W-:Y:S01]  /*7d40*/  UTMASTG.3D [UR12], [UR4] ;  /* 0x0000000c040073b5 */ /* 0x0005e20008010000 */
[----:B------:R2:W-:Y:S01]  /*7d50*/  UTMASTG.3D [UR8], [UR4] ;  /* 0x00000008040073b5 */ /* 0x0005e20008010000 */
[----:B------:R0:W-:Y:S01]  /*7d60*/  UTMACMDFLUSH ;  /* 0x00000000000079b7 */ /* 0x0001e20000000000 */
[----:B--2---:R-:W-:Y:S04]  /*7d70*/  DEPBAR.LE SB0, 0x1 ;  /* 0x000080400000791a */ /* 0x004fe80000000000 */
.L_x_120:
[----:B------:R-:W-:Y:S05]  /*7d80*/  BSYNC.RECONVERGENT B0 ;  /* 0x0000000000007941 */ /* 0x000fea0003800200 */
.L_x_119:
[----:B------:R-:W-:Y:S01]  /*7d90*/  R2UR UR4, R88 ;  /* 0x00000000580472ca */ /* 0x000fe200000e0000 */
[----:B------:R-:W-:Y:S01]  /*7da0*/  BAR.SYNC.DEFER_BLOCKING 0x1, 0x80 ;  /* 0x0042000000007b1d */ /* 0x000fe20000010000 */
[----:B------:R-:W-:Y:S01]  /*7db0*/  ISETP.NE.AND P0, PT, R91, 0x2, PT ;  /* 0x000000025b00780c */ /* 0x000fe20003f05270 */
[----:B------:R-:W-:Y:S01]  /*7dc0*/  UISETP.NE.AND UP0, UPT, UR45, URZ, UPT ;  /* 0x000000ff2d00728c */ /* 0x000fe2000bf05270 */
[----:B------:R-:W-:Y:S01]  /*7dd0*/  ISETP.NE.AND P1, PT, R90, 0x4, PT ;  /* 0x000000045a00780c */ /* 0x000fe20003f25270 */
[----:B------:R-:W-:Y:S01]  /*7de0*/  UIADD3 UR24, UPT, UPT, UR37, UR63, URZ ;  /* 0x0000003f25187290 */ /* 0x000fe2000fffe0ff */
[----:B------:R-:W-:Y:S02]  /*7df0*/  SEL R3, RZ, 0x1, P0 ;  /* 0x00000001ff037807 */ /* 0x000fe40000000000 */
[----:B------:R-:W-:Y:S02]  /*7e00*/  SEL R0, RZ, 0x1, P1 ;  /* 0x00000001ff007807 */ /* 0x000fe40000800000 */
[----:B------:R-:W-:Y:S02]  /*7e10*/  LOP3.LUT R94, R94, R3, RZ, 0x3c, !PT ;  /* 0x000000035e5e7212 */ /* 0x000fe400078e3cff */
[----:B------:R-:W-:Y:S01]  /*7e20*/  LOP3.LUT R95, R95, R0, RZ, 0x3c, !PT ;  /* 0x000000005f5f7212 */ /* 0x000fe200078e3cff */
[----:B------:R-:W-:Y:S01]  /*7e30*/  UIADD3 UR20, UPT, UPT, UR38, UR4, URZ ;  /* 0x0000000426147290 */ /* 0x000fe2000fffe0ff */
[----:B------:R-:W-:Y:S02]  /*7e40*/  SEL R91, R91, RZ, P0 ;  /* 0x000000ff5b5b7207 */ /* 0x000fe40000000000 */
[----:B------:R-:W-:Y:S01]  /*7e50*/  SEL R36, R90, RZ, P1 ;  /* 0x000000ff5a247207 */ /* 0x000fe20000800000 */
[----:B------:R-:W-:Y:S01]  /*7e60*/  UMOV UR36, UR59 ;  /* 0x0000003b00247c82 */ /* 0x000fe20008000000 */
[----:B------:R-:W-:Y:S07]  /*7e70*/  BRA.U UP0, `(.L_x_121) ;  /* 0xffffffd500787547 */ /* 0x000fee000b83ffff */
[----:B------:R-:W-:Y:S05]  /*7e80*/  EXIT ;  /* 0x000000000000794d */ /* 0x000fea0003800000 */
.L_x_24:
[----:B--2---:R2:W3:Y:S02]  /*7e90*/  SYNCS.PHASECHK.TRANS64.TRYWAIT P0, [R3+URZ+0xd0], R2 ;  /* 0x0000d002030075a7 */ /* 0x0044e400080011ff */
[----:B---3--:R-:W-:Y:S05]  /*7ea0*/  @!P0 NANOSLEEP.SYNCS 0x989680 ;  /* 0x009896800000895d */ /* 0x008fea0003900000 */
[----:B------:R-:W3:Y:S02]  /*7eb0*/  @!P0 SYNCS.PHASECHK.TRANS64 P0, [R3+URZ+0xd0], R2 ;  /* 0x0000d002030085a7 */ /* 0x000ee400080010ff */
[----:B---3--:R-:W-:Y:S05]  /*7ec0*/  @!P0 BRA `(.L_x_24) ;  /* 0xfffffffc00f08947 */ /* 0x008fea000383ffff */
[----:B------:R-:W-:Y:S05]  /*7ed0*/  BRA `(.L_x_122) ;  /* 0xffffff9800b87947 */ /* 0x000fea000383ffff */
.L_x_27:
[----:B-1----:R-:W-:-:S07]  /*7ee0*/  MOV R0, UR33 ;  /* 0x0000002100007c02 */ /* 0x002fce0008000f00 */
.L_x_123:
[----:B-1----:R1:W2:Y:S02]  /*7ef0*/  SYNCS.PHASECHK.TRANS64.TRYWAIT P0, [R0+URZ+0x18], R3 ;  /* 0x00001803000075a7 */ /* 0x0022a400080011ff */
[----:B--2---:R-:W-:Y:S05]  /*7f00*/  @!P0 NANOSLEEP.SYNCS 0x989680 ;  /* 0x009896800000895d */ /* 0x004fea0003900000 */
[----:B------:R-:W2:Y:S02]  /*7f10*/  @!P0 SYNCS.PHASECHK.TRANS64 P0, [R0+URZ+0x18], R3 ;  /* 0x00001803000085a7 */ /* 0x000ea400080010ff */
[----:B--2---:R-:W-:Y:S05]  /*7f20*/  @!P0 BRA `(.L_x_123) ;  /* 0xfffffffc00f08947 */ /* 0x004fea000383ffff */
[----:B------:R-:W-:Y:S05]  /*7f30*/  BRA `(.L_x_26) ;  /* 0xffffff9c00107947 */ /* 0x000fea000383ffff */
.L_x_34:
[----:B-1----:R-:W-:-:S07]  /*7f40*/  MOV R0, UR17 ;  /* 0x0000001100007c02 */ /* 0x002fce0008000f00 */
.L_x_124:
[----:B-1----:R1:W2:Y:S02]  /*7f50*/  SYNCS.PHASECHK.TRANS64.TRYWAIT P0, [R0+URZ+0x18], R3 ;  /* 0x00001803000075a7 */ /* 0x0022a400080011ff */
[----:B--2---:R-:W-:Y:S05]  /*7f60*/  @!P0 NANOSLEEP.SYNCS 0x989680 ;  /* 0x009896800000895d */ /* 0x004fea0003900000 */
[----:B------:R-:W2:Y:S02]  /*7f70*/  @!P0 SYNCS.PHASECHK.TRANS64 P0, [R0+URZ+0x18], R3 ;  /* 0x00001803000085a7 */ /* 0x000ea400080010ff */
[----:B--2---:R-:W-:Y:S05]  /*7f80*/  @!P0 BRA `(.L_x_124) ;  /* 0xfffffffc00f08947 */ /* 0x004fea000383ffff */
[----:B------:R-:W-:Y:S05]  /*7f90*/  BRA `(.L_x_33) ;  /* 0xffffff9c00d07947 */ /* 0x000fea000383ffff */
.L_x_39:
[----:B-1----:R1:W2:Y:S02]  /*7fa0*/  SYNCS.PHASECHK.TRANS64.TRYWAIT P0, [R3+URZ+0x60], R0 ;  /* 0x00006000030075a7 */ /* 0x0022a400080011ff */
[----:B--2---:R-:W-:Y:S05]  /*7fb0*/  @!P0 NANOSLEEP.SYNCS 0x989680 ;  /* 0x009896800000895d */ /* 0x004fea0003900000 */
[----:B------:R-:W2:Y:S02]  /*7fc0*/  @!P0 SYNCS.PHASECHK.TRANS64 P0, [R3+URZ+0x60], R0 ;  /* 0x00006000030085a7 */ /* 0x000ea400080010ff */
[----:B--2---:R-:W-:Y:S05]  /*7fd0*/  @!P0 BRA `(.L_x_39) ;  /* 0xfffffffc00f08947 */ /* 0x004fea000383ffff */
[----:B------:R-:W-:Y:S05]  /*7fe0*/  BRA `(.L_x_125) ;  /* 0xffffffa000787947 */ /* 0x000fea000383ffff */
.L_x_43:
[----:B-1----:R-:W-:-:S07]  /*7ff0*/  MOV R0, UR4 ;  /* 0x0000000400007c02 */ /* 0x002fce0008000f00 */
.L_x_126:
[----:B-1----:R1:W2:Y:S02]  /*8000*/  SYNCS.PHASECHK.TRANS64.TRYWAIT P0, [R0+URZ], R3 ;  /* 0x00000003000075a7 */ /* 0x0022a400080011ff */
[----:B--2---:R-:W-:Y:S05]  /*8010*/  @!P0 NANOSLEEP.SYNCS 0x989680 ;  /* 0x009896800000895d */ /* 0x004fea0003900000 */
[----:B------:R-:W2:Y:S02]  /*8020*/  @!P0 SYNCS.PHASECHK.TRANS64 P0, [R0+URZ], R3 ;  /* 0x00000003000085a7 */ /* 0x000ea400080010ff */
[----:B--2---:R-:W-:Y:S05]  /*8030*/  @!P0 BRA `(.L_x_126) ;  /* 0xfffffffc00f08947 */ /* 0x004fea000383ffff */
[----:B------:R-:W-:Y:S05]  /*8040*/  BRA `(.L_x_127) ;  /* 0xffffffa800207947 */ /* 0x000fea000383ffff */
.L_x_44:
[----:B------:R-:W-:-:S07]  /*8050*/  MOV R0, UR5 ;  /* 0x0000000500007c02 */ /* 0x000fce0008000f00 */
.L_x_128:
[----:B-1----:R1:W2:Y:S02]  /*8060*/  SYNCS.PHASECHK.TRANS64.TRYWAIT P0, [R0+URZ], R3 ;  /* 0x00000003000075a7 */ /* 0x0022a400080011ff */
[----:B--2---:R-:W-:Y:S05]  /*8070*/  @!P0 NANOSLEEP.SYNCS 0x989680 ;  /* 0x009896800000895d */ /* 0x004fea0003900000 */
[----:B------:R-:W2:Y:S02]  /*8080*/  @!P0 SYNCS.PHASECHK.TRANS64 P0, [R0+URZ], R3 ;  /* 0x00000003000085a7 */ /* 0x000ea400080010ff */
[----:B--2---:R-:W-:Y:S05]  /*8090*/  @!P0 BRA `(.L_x_128) ;  /* 0xfffffffc00f08947 */ /* 0x004fea000383ffff */
[----:B------:R-:W-:Y:S05]  /*80a0*/  BRA `(.L_x_129) ;  /* 0xffffffa8002c7947 */ /* 0x000fea000383ffff */
.L_x_47:
[----:B-1----:R1:W2:Y:S02]  /*80b0*/  SYNCS.PHASECHK.TRANS64.TRYWAIT P0, [R2+URZ+0xc0], R5 ;  /* 0x0000c005020075a7 */ /* 0x0022a400080011ff */
[----:B--2---:R-:W-:Y:S05]  /*80c0*/  @!P0 NANOSLEEP.SYNCS 0x989680 ;  /* 0x009896800000895d */ /* 0x004fea0003900000 */
[----:B------:R-:W2:Y:S02]  /*80d0*/  @!P0 SYNCS.PHASECHK.TRANS64 P0, [R2+URZ+0xc0], R5 ;  /* 0x0000c005020085a7 */ /* 0x000ea400080010ff */
[----:B--2---:R-:W-:Y:S05]  /*80e0*/  @!P0 BRA `(.L_x_47) ;  /* 0xfffffffc00f08947 */ /* 0x004fea000383ffff */
[----:B------:R-:W-:Y:S05]  /*80f0*/  BRA `(.L_x_130) ;  /* 0xffffffa800887947 */ /* 0x000fea000383ffff */
.L_x_48:
[----:B------:R-:W-:-:S07]  /*8100*/  MOV R2, UR4 ;  /* 0x0000000400027c02 */ /* 0x000fce0008000f00 */
.L_x_131:
[----:B-1----:R1:W2:Y:S02]  /*8110*/  SYNCS.PHASECHK.TRANS64.TRYWAIT P0, [R2+URZ+0x70], R5 ;  /* 0x00007005020075a7 */ /* 0x0022a400080011ff */
[----:B--2---:R-:W-:Y:S05]  /*8120*/  @!P0 NANOSLEEP.SYNCS 0x989680 ;  /* 0x009896800000895d */ /* 0x004fea0003900000 */
[----:B------:R-:W2:Y:S02]  /*8130*/  @!P0 SYNCS.PHASECHK.TRANS64 P0, [R2+URZ+0x70], R5 ;  /* 0x00007005020085a7 */ /* 0x000ea400080010ff */
[----:B--2---:R-:W-:Y:S05]  /*8140*/  @!P0 BRA `(.L_x_131) ;  /* 0xfffffffc00f08947 */ /* 0x004fea000383ffff */
[----:B------:R-:W-:Y:S05]  /*8150*/  BRA `(.L_x_132) ;  /* 0xffffffa800987947 */ /* 0x000fea000383ffff */
.L_x_49:
[----:B-1----:R1:W2:Y:S02]  /*8160*/  SYNCS.PHASECHK.TRANS64.TRYWAIT P1, [R2+URZ+0x60], R5 ;  /* 0x00006005020075a7 */ /* 0x0022a400080211ff */
[----:B--2---:R-:W-:Y:S05]  /*8170*/  @!P1 NANOSLEEP.SYNCS 0x989680 ;  /* 0x009896800000995d */ /* 0x004fea0003900000 */
[----:B------:R-:W2:Y:S02]  /*8180*/  @!P1 SYNCS.PHASECHK.TRANS64 P1, [R2+URZ+0x60], R5 ;  /* 0x00006005020095a7 */ /* 0x000ea400080210ff */
[----:B--2---:R-:W-:Y:S05]  /*8190*/  @!P1 BRA `(.L_x_49) ;  /* 0xfffffffc00f09947 */ /* 0x004fea000383ffff */
[----:B------:R-:W-:Y:S05]  /*81a0*/  BRA `(.L_x_133) ;  /* 0xffffffa800c87947 */ /* 0x000fea000383ffff */
.L_x_52:
[----:B------:R-:W-:-:S07]  /*81b0*/  MOV R0, UR4 ;  /* 0x0000000400007c02 */ /* 0x000fce0008000f00 */
.L_x_134:
[----:B-1----:R1:W2:Y:S02]  /*81c0*/  SYNCS.PHASECHK.TRANS64.TRYWAIT P0, [R0+URZ+0x70], R3 ;  /* 0x00007003000075a7 */ /* 0x0022a400080011ff */
[----:B--2---:R-:W-:Y:S05]  /*81d0*/  @!P0 NANOSLEEP.SYNCS 0x989680 ;  /* 0x009896800000895d */ /* 0x004fea0003900000 */
[----:B------:R-:W2:Y:S02]  /*81e0*/  @!P0 SYNCS.PHASECHK.TRANS64 P0, [R0+URZ+0x70], R3 ;  /* 0x00007003000085a7 */ /* 0x000ea400080010ff */
[----:B--2---:R-:W-:Y:S05]  /*81f0*/  @!P0 BRA `(.L_x_134) ;  /* 0xfffffffc00f08947 */ /* 0x004fea000383ffff */
[----:B------:R-:W-:Y:S05]  /*8200*/  BRA `(.L_x_51) ;  /* 0xffffffac001c7947 */ /* 0x000fea000383ffff */
.L_x_61:
[----:B-1----:R-:W-:-:S04]  /*8210*/  MOV R0, UR5 ;  /* 0x0000000500007c02 */ /* 0x002fc80008000f00 */
[----:B------:R1:W2:Y:S03]  /*8220*/  SYNCS.PHASECHK.TRANS64.TRYWAIT P0, [R0+URZ+0x8], R7 ;  /* 0x00000807000075a7 */ /* 0x0002a600080011ff */
[----:B--2---:R-:W-:Y:S05]  /*8230*/  @!P0 NANOSLEEP.SYNCS 0x989680 ;  /* 0x009896800000895d */ /* 0x004fea0003900000 */
[----:B------:R-:W2:Y:S02]  /*8240*/  @!P0 SYNCS.PHASECHK.TRANS64 P0, [R0+URZ+0x8], R7 ;  /* 0x00000807000085a7 */ /* 0x000ea400080010ff */
[----:B--2---:R-:W-:Y:S05]  /*8250*/  @!P0 BRA `(.L_x_61) ;  /* 0xfffffffc00ec8947 */ /* 0x004fea000383ffff */
[----:B------:R-:W-:Y:S05]  /*8260*/  BRA `(.L_x_60) ;  /* 0xffffffac00d07947 */ /* 0x000fea000383ffff */
.L_x_63:
[----:B------:R-:W-:Y:S01]  /*8270*/  BSSY B0, `(.L_x_135) ;  /* 0x0000006000007945 */ /* 0x000fe20003800000 */
[----:B------:R-:W-:-:S07]  /*8280*/  MOV R15, 0xffffffff ;  /* 0xffffffff000f7802 */ /* 0x000fce0000000f00 */
[----:B-1---5:R-:W-:Y:S05]  /*8290*/  WARPSYNC.COLLECTIVE R15, `(.L_x_136) ;  /* 0x000000000f0c7348 */ /* 0x022fea0003c00000 */
[----:B------:R-:W-:Y:S02]  /*82a0*/  ELECT P6, UR79, PT ;  /* 0x00000000004f782f */ /* 0x000fe400038c0000 */
[----:B------:R-:W-:Y:S01]  /*82b0*/  MOV R14, UR79 ;  /* 0x0000004f000e7c02 */ /* 0x000fe20008000f00 */
[----:B-1---5:R-:W-:Y:S10]  /*82c0*/  ENDCOLLECTIVE ;  /* 0x000000000000791b */ /* 0x022ff40003800000 */
.L_x_136:
[----:B------:R-:W-:Y:S05]  /*82d0*/  BSYNC B0 ;  /* 0x0000000000007941 */ /* 0x000fea0003800000 */
.L_x_135:
[----:B------:R-:W-:Y:S05]  /*82e0*/  BRA `(.L_x_137) ;  /* 0xffffffb000007947 */ /* 0x000fea000383ffff */
.L_x_65:
[----:B-1----:R-:W-:-:S04]  /*82f0*/  MOV R0, UR5 ;  /* 0x0000000500007c02 */ /* 0x002fc80008000f00 */
[----:B------:R1:W2:Y:S03]  /*8300*/  SYNCS.PHASECHK.TRANS64.TRYWAIT P0, [R0+URZ+0x8], R5 ;  /* 0x00000805000075a7 */ /* 0x0002a600080011ff */
[----:B--2---:R-:W-:Y:S05]  /*8310*/  @!P0 NANOSLEEP.SYNCS 0x989680 ;  /* 0x009896800000895d */ /* 0x004fea0003900000 */
[----:B------:R-:W2:Y:S02]  /*8320*/  @!P0 SYNCS.PHASECHK.TRANS64 P0, [R0+URZ+0x8], R5 ;  /* 0x00000805000085a7 */ /* 0x000ea400080010ff */
[----:B--2---:R-:W-:Y:S05]  /*8330*/  @!P0 BRA `(.L_x_65) ;  /* 0xfffffffc00ec8947 */ /* 0x004fea000383ffff */
[----:B------:R-:W-:Y:S05]  /*8340*/  BRA `(.L_x_64) ;  /* 0xffffffb000047947 */ /* 0x000fea000383ffff */
.L_x_66:
[----:B-1----:R1:W2:Y:S02]  /*8350*/  SYNCS.PHASECHK.TRANS64.TRYWAIT P0, [R0+URZ+0x60], R5 ;  /* 0x00006005000075a7 */ /* 0x0022a400080011ff */
[----:B--2---:R-:W-:Y:S05]  /*8360*/  @!P0 NANOSLEEP.SYNCS 0x989680 ;  /* 0x009896800000895d */ /* 0x004fea0003900000 */
[----:B------:R-:W2:Y:S02]  /*8370*/  @!P0 SYNCS.PHASECHK.TRANS64 P0, [R0+URZ+0x60], R5 ;  /* 0x00006005000085a7 */ /* 0x000ea400080010ff */
[----:B--2---:R-:W-:Y:S05]  /*8380*/  @!P0 BRA `(.L_x_66) ;  /* 0xfffffffc00f08947 */ /* 0x004fea000383ffff */
[----:B------:R-:W-:Y:S05]  /*8390*/  BRA `(.L_x_138) ;  /* 0xffffffb000f07947 */ /* 0x000fea000383ffff */
.L_x_68:
[----:B------:R-:W-:-:S07]  /*83a0*/  MOV R0, UR31 ;  /* 0x0000001f00007c02 */ /* 0x000fce0008000f00 */
.L_x_139:
[----:B-1----:R1:W2:Y:S02]  /*83b0*/  SYNCS.PHASECHK.TRANS64.TRYWAIT P0, [R0+URZ+0xa0], R5 ;  /* 0x0000a005000075a7 */ /* 0x0022a400080011ff */
[----:B--2---:R-:W-:Y:S05]  /*83c0*/  @!P0 NANOSLEEP.SYNCS 0x989680 ;  /* 0x009896800000895d */ /* 0x004fea0003900000 */
[----:B------:R-:W2:Y:S02]  /*83d0*/  @!P0 SYNCS.PHASECHK.TRANS64 P0, [R0+URZ+0xa0], R5 ;  /* 0x0000a005000085a7 */ /* 0x000ea400080010ff */
[----:B--2---:R-:W-:Y:S05]  /*83e0*/  @!P0 BRA `(.L_x_139) ;  /* 0xfffffffc00f08947 */ /* 0x004fea000383ffff */
[----:B------:R-:W-:Y:S05]  /*83f0*/  BRA `(.L_x_140) ;  /* 0xffffffb4003c7947 */ /* 0x000fea000383ffff */
.L_x_71:
[----:B------:R-:W-:Y:S07]  /*8400*/  MOV R0, UR5 ;  /* 0x0000000500007c02 */ /* 0x000fee0008000f00 */
.L_x_141:
[----:B-1----:R1:W2:Y:S02]  /*8410*/  SYNCS.PHASECHK.TRANS64.TRYWAIT P0, [R0+URZ], R5 ;  /* 0x00000005000075a7 */ /* 0x0022a400080011ff */
[----:B--2---:R-:W-:Y:S05]  /*8420*/  @!P0 NANOSLEEP.SYNCS 0x989680 ;  /* 0x009896800000895d */ /* 0x004fea0003900000 */
[----:B------:R-:W2:Y:S02]  /*8430*/  @!P0 SYNCS.PHASECHK.TRANS64 P0, [R0+URZ], R5 ;  /* 0x00000005000085a7 */ /* 0x000ea400080010ff */
[----:B--2---:R-:W-:Y:S05]  /*8440*/  @!P0 BRA `(.L_x_141) ;  /* 0xfffffffc00f08947 */ /* 0x004fea000383ffff */
[----:B------:R-:W-:Y:S05]  /*8450*/  BRA `(.L_x_70) ;  /* 0xffffffb400507947 */ /* 0x000fea000383ffff */
.L_x_75:
[----:B-1----:R-:W-:-:S07]  /*8460*/  MOV R0, UR4 ;  /* 0x0000000400007c02 */ /* 0x002fce0008000f00 */
.L_x_142:
[----:B-1----:R1:W2:Y:S02]  /*8470*/  SYNCS.PHASECHK.TRANS64.TRYWAIT P0, [R0+URZ], R3 ;  /* 0x00000003000075a7 */ /* 0x0022a400080011ff */
[----:B--2---:R-:W-:Y:S05]  /*8480*/  @!P0 NANOSLEEP.SYNCS 0x989680 ;  /* 0x009896800000895d */ /* 0x004fea0003900000 */
[----:B------:R-:W2:Y:S02]  /*8490*/  @!P0 SYNCS.PHASECHK.TRANS64 P0, [R0+URZ], R3 ;  /* 0x00000003000085a7 */ /* 0x000ea400080010ff */
[----:B--2---:R-:W-:Y:S05]  /*84a0*/  @!P0 BRA `(.L_x_142) ;  /* 0xfffffffc00f08947 */ /* 0x004fea000383ffff */
[----:B------:R-:W-:Y:S05]  /*84b0*/  BRA `(.L_x_143) ;  /* 0xffffffb800447947 */ /* 0x000fea000383ffff */
.L_x_76:
[----:B------:R-:W-:-:S07]  /*84c0*/  MOV R0, UR5 ;  /* 0x0000000500007c02 */ /* 0x000fce0008000f00 */
.L_x_144:
[----:B-1----:R1:W2:Y:S02]  /*84d0*/  SYNCS.PHASECHK.TRANS64.TRYWAIT P0, [R0+URZ], R3 ;  /* 0x00000003000075a7 */ /* 0x0022a400080011ff */
[----:B--2---:R-:W-:Y:S05]  /*84e0*/  @!P0 NANOSLEEP.SYNCS 0x989680 ;  /* 0x009896800000895d */ /* 0x004fea0003900000 */
[----:B------:R-:W2:Y:S02]  /*84f0*/  @!P0 SYNCS.PHASECHK.TRANS64 P0, [R0+URZ], R3 ;  /* 0x00000003000085a7 */ /* 0x000ea400080010ff */
[----:B--2---:R-:W-:Y:S05]  /*8500*/  @!P0 BRA `(.L_x_144) ;  /* 0xfffffffc00f08947 */ /* 0x004fea000383ffff */
[----:B------:R-:W-:Y:S05]  /*8510*/  BRA `(.L_x_145) ;  /* 0xffffffb800507947 */ /* 0x000fea000383ffff */
.L_x_77:
[----:B------:R-:W-:-:S07]  /*8520*/  MOV R0, UR5 ;  /* 0x0000000500007c02 */ /* 0x000fce0008000f00 */
.L_x_146:
[----:B-1----:R1:W2:Y:S02]  /*8530*/  SYNCS.PHASECHK.TRANS64.TRYWAIT P0, [R0+URZ], R3 ;  /* 0x00000003000075a7 */ /* 0x0022a400080011ff */
[----:B--2---:R-:W-:Y:S05]  /*8540*/  @!P0 NANOSLEEP.SYNCS 0x989680 ;  /* 0x009896800000895d */ /* 0x004fea0003900000 */
[----:B------:R-:W2:Y:S02]  /*8550*/  @!P0 SYNCS.PHASECHK.TRANS64 P0, [R0+URZ], R3 ;  /* 0x00000003000085a7 */ /* 0x000ea400080010ff */
[----:B--2---:R-:W-:Y:S05]  /*8560*/  @!P0 BRA `(.L_x_146) ;  /* 0xfffffffc00f08947 */ /* 0x004fea000383ffff */
[----:B------:R-:W-:Y:S05]  /*8570*/  BRA `(.L_x_147) ;  /* 0xffffffb8005c7947 */ /* 0x000fea000383ffff */
.L_x_80:
[----:B------:R-:W-:-:S07]  /*8580*/  MOV R0, UR26 ;  /* 0x0000001a00007c02 */ /* 0x000fce0008000f00 */
.L_x_148:
[----:B-1----:R1:W2:Y:S02]  /*8590*/  SYNCS.PHASECHK.TRANS64.TRYWAIT P1, [R0+URZ+0xe0], R3 ;  /* 0x0000e003000075a7 */ /* 0x0022a400080211ff */
[----:B--2---:R-:W-:Y:S05]  /*85a0*/  @!P1 NANOSLEEP.SYNCS 0x989680 ;  /* 0x009896800000995d */ /* 0x004fea0003900000 */
[----:B------:R-:W2:Y:S02]  /*85b0*/  @!P1 SYNCS.PHASECHK.TRANS64 P1, [R0+URZ+0xe0], R3 ;  /* 0x0000e003000095a7 */ /* 0x000ea400080210ff */
[----:B--2---:R-:W-:Y:S05]  /*85c0*/  @!P1 BRA `(.L_x_148) ;  /* 0xfffffffc00f09947 */ /* 0x004fea000383ffff */
[----:B------:R-:W-:Y:S05]  /*85d0*/  BRA `(.L_x_149) ;  /* 0xffffffb800a87947 */ /* 0x000fea000383ffff */
.L_x_85:
[----:B--2---:R2:W3:Y:S02]  /*85e0*/  SYNCS.PHASECHK.TRANS64.TRYWAIT P0, [R12+URZ+0x60], R9 ;  /* 0x000060090c0075a7 */ /* 0x0044e400080011ff */
[----:B---3--:R-:W-:Y:S05]  /*85f0*/  @!P0 NANOSLEEP.SYNCS 0x989680 ;  /* 0x009896800000895d */ /* 0x008fea0003900000 */
[----:B------:R-:W3:Y:S02]  /*8600*/  @!P0 SYNCS.PHASECHK.TRANS64 P0, [R12+URZ+0x60], R9 ;  /* 0x000060090c0085a7 */ /* 0x000ee400080010ff */
[----:B---3--:R-:W-:Y:S05]  /*8610*/  @!P0 BRA `(.L_x_85) ;  /* 0xfffffffc00f08947 */ /* 0x008fea000383ffff */
[----:B------:R-:W-:Y:S05]  /*8620*/  BRA `(.L_x_150) ;  /* 0xffffffbc00c87947 */ /* 0x000fea000383ffff */
.L_x_88:
[----:B------:R-:W-:Y:S07]  /*8630*/  MOV R0, UR21 ;  /* 0x0000001500007c02 */ /* 0x000fee0008000f00 */
.L_x_151:
[----:B--2---:R2:W3:Y:S02]  /*8640*/  SYNCS.PHASECHK.TRANS64.TRYWAIT P2, [R0+URZ+0x58], R11 ;  /* 0x0000580b000075a7 */ /* 0x0044e400080411ff */
[----:B---3--:R-:W-:Y:S05]  /*8650*/  @!P2 NANOSLEEP.SYNCS 0x989680 ;  /* 0x009896800000a95d */ /* 0x008fea0003900000 */
[----:B------:R-:W3:Y:S02]  /*8660*/  @!P2 SYNCS.PHASECHK.TRANS64 P2, [R0+URZ+0x58], R11 ;  /* 0x0000580b0000a5a7 */ /* 0x000ee400080410ff */
[----:B---3--:R-:W-:Y:S05]  /*8670*/  @!P2 BRA `(.L_x_151) ;  /* 0xfffffffc00f0a947 */ /* 0x008fea000383ffff */
[----:B------:R-:W-:Y:S05]  /*8680*/  BRA `(.L_x_87) ;  /* 0xffffffc400307947 */ /* 0x000fea000383ffff */
.L_x_91:
[----:B--2---:R-:W-:Y:S07]  /*8690*/  MOV R0, UR21 ;  /* 0x0000001500007c02 */ /* 0x004fee0008000f00 */
.L_x_152:
[----:B--2---:R2:W3:Y:S02]  /*86a0*/  SYNCS.PHASECHK.TRANS64.TRYWAIT P0, [R0+URZ+0x40], R9 ;  /* 0x00004009000075a7 */ /* 0x0044e400080011ff */
[----:B---3--:R-:W-:Y:S05]  /*86b0*/  @!P0 NANOSLEEP.SYNCS 0x989680 ;  /* 0x009896800000895d */ /* 0x008fea0003900000 */
[----:B------:R-:W3:Y:S02]  /*86c0*/  @!P0 SYNCS.PHASECHK.TRANS64 P0, [R0+URZ+0x40], R9 ;  /* 0x00004009000085a7 */ /* 0x000ee400080010ff */
[----:B---3--:R-:W-:Y:S05]  /*86d0*/  @!P0 BRA `(.L_x_152) ;  /* 0xfffffffc00f08947 */ /* 0x008fea000383ffff */
[----:B------:R-:W-:Y:S05]  /*86e0*/  BRA `(.L_x_153) ;  /* 0xffffffc4008c7947 */ /* 0x000fea000383ffff */
.L_x_92:
[----:B------:R-:W-:Y:S07]  /*86f0*/  MOV R0, UR21 ;  /* 0x0000001500007c02 */ /* 0x000fee0008000f00 */
.L_x_154:
[----:B--2---:R2:W3:Y:S02]  /*8700*/  SYNCS.PHASECHK.TRANS64.TRYWAIT P0, [R0+URZ+0x48], R9 ;  /* 0x00004809000075a7 */ /* 0x0044e400080011ff */
[----:B---3--:R-:W-:Y:S05]  /*8710*/  @!P0 NANOSLEEP.SYNCS 0x989680 ;  /* 0x009896800000895d */ /* 0x008fea0003900000 */
[----:B------:R-:W3:Y:S02]  /*8720*/  @!P0 SYNCS.PHASECHK.TRANS64 P0, [R0+URZ+0x48], R9 ;  /* 0x00004809000085a7 */ /* 0x000ee400080010ff */
[----:B---3--:R-:W-:Y:S05]  /*8730*/  @!P0 BRA `(.L_x_154) ;  /* 0xfffffffc00f08947 */ /* 0x008fea000383ffff */
[----:B------:R-:W-:Y:S05]  /*8740*/  BRA `(.L_x_155) ;  /* 0xffffffc400e47947 */ /* 0x000fea000383ffff */
.L_x_94:
[----:B------:R-:W-:-:S07]  /*8750*/  MOV R0, UR21 ;  /* 0x0000001500007c02 */ /* 0x000fce0008000f00 */
.L_x_156:
[----:B--2---:R2:W4:Y:S02]  /*8760*/  SYNCS.PHASECHK.TRANS64.TRYWAIT P0, [R0+URZ+0x40], R3 ;  /* 0x00004003000075a7 */ /* 0x00452400080011ff */
[----:B----4-:R-:W-:Y:S05]  /*8770*/  @!P0 NANOSLEEP.SYNCS 0x989680 ;  /* 0x009896800000895d */ /* 0x010fea0003900000 */
[----:B------:R-:W4:Y:S02]  /*8780*/  @!P0 SYNCS.PHASECHK.TRANS64 P0, [R0+URZ+0x40], R3 ;  /* 0x00004003000085a7 */ /* 0x000f2400080010ff */
[----:B----4-:R-:W-:Y:S05]  /*8790*/  @!P0 BRA `(.L_x_156) ;  /* 0xfffffffc00f08947 */ /* 0x010fea000383ffff */
[----:B------:R-:W-:Y:S05]  /*87a0*/  BRA `(.L_x_157) ;  /* 0xffffffc800707947 */ /* 0x000fea000383ffff */
.L_x_96:
[----:B-1----:R1:W2:Y:S02]  /*87b0*/  SYNCS.PHASECHK.TRANS64.TRYWAIT P0, [R3+URZ+0x60], R0 ;  /* 0x00006000030075a7 */ /* 0x0022a400080011ff */
[----:B--2---:R-:W-:Y:S05]  /*87c0*/  @!P0 NANOSLEEP.SYNCS 0x989680 ;  /* 0x009896800000895d */ /* 0x004fea0003900000 */
[----:B------:R-:W2:Y:S02]  /*87d0*/  @!P0 SYNCS.PHASECHK.TRANS64 P0, [R3+URZ+0x60], R0 ;  /* 0x00006000030085a7 */ /* 0x000ea400080010ff */
[----:B--2---:R-:W-:Y:S05]  /*87e0*/  @!P0 BRA `(.L_x_96) ;  /* 0xfffffffc00f08947 */ /* 0x004fea000383ffff */
[----:B------:R-:W-:Y:S05]  /*87f0*/  BRA `(.L_x_158) ;  /* 0xffffffcc002c7947 */ /* 0x000fea000383ffff */
.L_x_107:
[----:B-1----:R1:W2:Y:S02]  /*8800*/  SYNCS.PHASECHK.TRANS64.TRYWAIT P1, [R3+URZ+0x30], R0 ;  /* 0x00003000030075a7 */ /* 0x0022a400080211ff */
[----:B--2---:R-:W-:Y:S05]  /*8810*/  @!P1 NANOSLEEP.SYNCS 0x989680 ;  /* 0x009896800000995d */ /* 0x004fea0003900000 */
[----:B------:R-:W2:Y:S02]  /*8820*/  @!P1 SYNCS.PHASECHK.TRANS64 P1, [R3+URZ+0x30], R0 ;  /* 0x00003000030095a7 */ /* 0x000ea400080210ff */
[----:B--2---:R-:W-:Y:S05]  /*8830*/  @!P1 BRA `(.L_x_107) ;  /* 0xfffffffc00f09947 */ /* 0x004fea000383ffff */
[----:B------:R-:W-:Y:S05]  /*8840*/  BRA `(.L_x_106) ;  /* 0xffffffd800987947 */ /* 0x000fea000383ffff */
.L_x_109:
[----:B-1----:R1:W4:Y:S02]  /*8850*/  SYNCS.PHASECHK.TRANS64.TRYWAIT P0, [R90+URZ+0x80], R5 ;  /* 0x000080055a0075a7 */ /* 0x00232400080011ff */
[----:B----4-:R-:W-:Y:S05]  /*8860*/  @!P0 NANOSLEEP.SYNCS 0x989680 ;  /* 0x009896800000895d */ /* 0x010fea0003900000 */
[----:B------:R-:W4:Y:S02]  /*8870*/  @!P0 SYNCS.PHASECHK.TRANS64 P0, [R90+URZ+0x80], R5 ;  /* 0x000080055a0085a7 */ /* 0x000f2400080010ff */
[----:B----4-:R-:W-:Y:S05]  /*8880*/  @!P0 BRA `(.L_x_109) ;  /* 0xfffffffc00f08947 */ /* 0x010fea000383ffff */
[----:B------:R-:W-:Y:S05]  /*8890*/  BRA `(.L_x_108) ;  /* 0xffffffd800ec7947 */ /* 0x000fea000383ffff */
.L_x_117:
[----:B--2---:R2:W3:Y:S02]  /*88a0*/  SYNCS.PHASECHK.TRANS64.TRYWAIT P0, [R109+URZ+0x30], R2 ;  /* 0x000030026d0075a7 */ /* 0x0044e400080011ff */
[----:B---3--:R-:W-:Y:S05]  /*88b0*/  @!P0 NANOSLEEP.SYNCS 0x989680 ;  /* 0x009896800000895d */ /* 0x008fea0003900000 */
[----:B------:R-:W3:Y:S02]  /*88c0*/  @!P0 SYNCS.PHASECHK.TRANS64 P0, [R109+URZ+0x30], R2 ;  /* 0x000030026d0085a7 */ /* 0x000ee400080010ff */
[----:B---3--:R-:W-:Y:S05]  /*88d0*/  @!P0 BRA `(.L_x_117) ;  /* 0xfffffffc00f08947 */ /* 0x008fea000383ffff */
[----:B------:R-:W-:Y:S05]  /*88e0*/  BRA `(.L_x_116) ;  /* 0xffffffe400f47947 */ /* 0x000fea000383ffff */
        .weak           $__internal_0_$__cuda_sm10x_tcgen05_guardrail_trap_col_being_dealloced_not_returned_by_alloc
        .type           $__internal_0_$__cuda_sm10x_tcgen05_guardrail_trap_col_being_dealloced_not_returned_by_alloc,@function
        .size           $__internal_0_$__cuda_sm10x_tcgen05_guardrail_trap_col_being_dealloced_not_returned_by_alloc,($__internal_1_$__cuda_sm10x_tcgen05_guardrail_trap_phase_invalid_during_alloc - $__internal_0_$__cuda_sm10x_tcgen05_guardrail_trap_col_being_dealloced_not_returned_by_alloc)
$__internal_0_$__cuda_sm10x_tcgen05_guardrail_trap_col_being_dealloced_not_returned_by_alloc:
[----:B------:R-:W-:Y:S05]  /*88f0*/  BPT.TRAP 0x1 ;  /* 0x000000040000795c */ /* 0x000fea0000300000 */
[----:B------:R-:W-:-:S04]  /*8900*/  HFMA2 R3, -RZ, RZ, 0, 0 ;  /* 0x00000000ff037431 */ /* 0x000fc800000001ff */
[----:B------:R-:W-:Y:S05]  /*8910*/  RET.REL.NODEC R2 `(_ZN7cutlass13device_kernelINS_4gemm6kernel13GemmUniversalIN4cute5tupleIJiiiiEEENS1_10collective13CollectiveMmaINS1_35MainloopSm100TmaUmmaWarpSpecializedILi3ELi2ELi4ENS5_IJNS4_1CILi2EEESB_NSA_ILi1EEEEEEEENS5_IJNSA_ILi128EEESF_SF_EEENS_12float_e4m3_tENS5_IJlSC_lEEESH_SI_NS4_8TiledMMAINS4_8MMA_AtomIJNS4_10MMA_TraitsINS4_25SM100_MMA_F8F6F4_2x1SM_SSEJSH_SH_fSF_SF_NS4_17integral_constantINS4_4UMMA5MajorELSP_0EEESQ_NSN_INSO_7ScaleInELSR_0EEESS_EEEEEENS4_6LayoutINS5_IJSC_SC_SC_EEENS5_IJNSA_ILi0EEESX_SX_EEEEENS5_IJNS4_10UnderscoreES10_S10_EEEEENS4_28SM100_TMA_2SM_LOAD_MULTICASTENS4_14ComposedLayoutINS4_7SwizzleILi3ELi4ELi3EEENS4_18smem_ptr_flag_bitsILi8EEENSV_INS5_IJNSA_ILi8EEESF_EEENS5_IJSF_SC_EEEEEEEvNS4_8identityENS4_18SM100_TMA_2SM_LOADES1D_vS1E_EENS_8epilogue10collective18CollectiveEpilogueINS1H_23Sm100TmaWarpSpecializedILi2ELi2ELi32ELb0ELb0EEEJNS5_IJNSA_ILi64EEESF_SF_EEENS5_IJNSV_IS1M_SC_EENSV_INS5_IJNSA_ILi32EEESB_EEENS5_IJSC_S1M_EEEEEEEESH_SI_SH_SI_NS1H_6fusion15FusionCallbacksIS1L_NS1U_17LinearCombinationISH_fSH_fLNS_15FloatRoundStyleE2EEES1N_S1T_JEEENS4_5SM1004TMEM4LOAD26SM100_TMEM_LOAD_32dp32b32xENS4_13SM90_TMA_LOADENS14_INS15_ILi1ELi4ELi3EEES18_NSV_INS5_IJS19_S1P_EEENS5_IJS1P_SC_EEEEEEENS4_39AutoVectorizingCopyWithAssumedAlignmentILi128EEENS4_14SM90_TMA_STOREES29_S2B_S2B_EEEvvEEEEvNT_6ParamsE) ;  /* 0xffffff7402b87950 */ /* 0x000fea0003c3ffff */
        .weak           $__internal_1_$__cuda_sm10x_tcgen05_guardrail_trap_phase_invalid_during_alloc
        .type           $__internal_1_$__cuda_sm10x_tcgen05_guardrail_trap_phase_invalid_during_alloc,@function
        .size           $__internal_1_$__cuda_sm10x_tcgen05_guardrail_trap_phase_invalid_during_alloc,($__internal_2_$__cuda_sm10x_tcgen05_guardrail_trap_unallocated_columns_being_dealloced - $__internal_1_$__cuda_sm10x_tcgen05_guardrail_trap_phase_invalid_during_alloc)
$__internal_1_$__cuda_sm10x_tcgen05_guardrail_trap_phase_invalid_during_alloc:
[----:B------:R-:W-:Y:S05]  /*8920*/  BPT.TRAP 0x1 ;  /* 0x000000040000795c */ /* 0x000fea0000300000 */
[----:B------:R-:W-:-:S04]  /*8930*/  MOV R5, 0x0 ;  /* 0x0000000000057802 */ /* 0x000fc80000000f00 */
[----:B------:R-:W-:Y:S05]  /*8940*/  RET.REL.NODEC R4 `(_ZN7cutlass13device_kernelINS_4gemm6kernel13GemmUniversalIN4cute5tupleIJiiiiEEENS1_10collective13CollectiveMmaINS1_35MainloopSm100TmaUmmaWarpSpecializedILi3ELi2ELi4ENS5_IJNS4_1CILi2EEESB_NSA_ILi1EEEEEEEENS5_IJNSA_ILi128EEESF_SF_EEENS_12float_e4m3_tENS5_IJlSC_lEEESH_SI_NS4_8TiledMMAINS4_8MMA_AtomIJNS4_10MMA_TraitsINS4_25SM100_MMA_F8F6F4_2x1SM_SSEJSH_SH_fSF_SF_NS4_17integral_constantINS4_4UMMA5MajorELSP_0EEESQ_NSN_INSO_7ScaleInELSR_0EEESS_EEEEEENS4_6LayoutINS5_IJSC_SC_SC_EEENS5_IJNSA_ILi0EEESX_SX_EEEEENS5_IJNS4_10UnderscoreES10_S10_EEEEENS4_28SM100_TMA_2SM_LOAD_MULTICASTENS4_14ComposedLayoutINS4_7SwizzleILi3ELi4ELi3EEENS4_18smem_ptr_flag_bitsILi8EEENSV_INS5_IJNSA_ILi8EEESF_EEENS5_IJSF_SC_EEEEEEEvNS4_8identityENS4_18SM100_TMA_2SM_LOADES1D_vS1E_EENS_8epilogue10collective18CollectiveEpilogueINS1H_23Sm100TmaWarpSpecializedILi2ELi2ELi32ELb0ELb0EEEJNS5_IJNSA_ILi64EEESF_SF_EEENS5_IJNSV_IS1M_SC_EENSV_INS5_IJNSA_ILi32EEESB_EEENS5_IJSC_S1M_EEEEEEEESH_SI_SH_SI_NS1H_6fusion15FusionCallbacksIS1L_NS1U_17LinearCombinationISH_fSH_fLNS_15FloatRoundStyleE2EEES1N_S1T_JEEENS4_5SM1004TMEM4LOAD26SM100_TMEM_LOAD_32dp32b32xENS4_13SM90_TMA_LOADENS14_INS15_ILi1ELi4ELi3EEES18_NSV_INS5_IJS19_S1P_EEENS5_IJS1P_SC_EEEEEEENS4_39AutoVectorizingCopyWithAssumedAlignmentILi128EEENS4_14SM90_TMA_STOREES29_S2B_S2B_EEEvvEEEEvNT_6ParamsE) ;  /* 0xffffff7404ac7950 */ /* 0x000fea0003c3ffff */
        .weak           $__internal_2_$__cuda_sm10x_tcgen05_guardrail_trap_unallocated_columns_being_dealloced
        .type           $__internal_2_$__cuda_sm10x_tcgen05_guardrail_trap_unallocated_columns_being_dealloced,@function
        .size           $__internal_2_$__cuda_sm10x_tcgen05_guardrail_trap_unallocated_columns_being_dealloced,(.L_x_160 - $__internal_2_$__cuda_sm10x_tcgen05_guardrail_trap_unallocated_columns_being_dealloced)
$__internal_2_$__cuda_sm10x_tcgen05_guardrail_trap_unallocated_columns_being_dealloced:
[----:B------:R-:W-:Y:S05]  /*8950*/  BPT.TRAP 0x1 ;  /* 0x000000040000795c */ /* 0x000fea0000300000 */
[----:B------:R-:W-:-:S04]  /*8960*/  HFMA2 R3, -RZ, RZ, 0, 0 ;  /* 0x00000000ff037431 */ /* 0x000fc800000001ff */
[----:B------:R-:W-:Y:S05]  /*8970*/  RET.REL.NODEC R2 `(_ZN7cutlass13device_kernelINS_4gemm6kernel13GemmUniversalIN4cute5tupleIJiiiiEEENS1_10collective13CollectiveMmaINS1_35MainloopSm100TmaUmmaWarpSpecializedILi3ELi2ELi4ENS5_IJNS4_1CILi2EEESB_NSA_ILi1EEEEEEEENS5_IJNSA_ILi128EEESF_SF_EEENS_12float_e4m3_tENS5_IJlSC_lEEESH_SI_NS4_8TiledMMAINS4_8MMA_AtomIJNS4_10MMA_TraitsINS4_25SM100_MMA_F8F6F4_2x1SM_SSEJSH_SH_fSF_SF_NS4_17integral_constantINS4_4UMMA5MajorELSP_0EEESQ_NSN_INSO_7ScaleInELSR_0EEESS_EEEEEENS4_6LayoutINS5_IJSC_SC_SC_EEENS5_IJNSA_ILi0EEESX_SX_EEEEENS5_IJNS4_10UnderscoreES10_S10_EEEEENS4_28SM100_TMA_2SM_LOAD_MULTICASTENS4_14ComposedLayoutINS4_7SwizzleILi3ELi4ELi3EEENS4_18smem_ptr_flag_bitsILi8EEENSV_INS5_IJNSA_ILi8EEESF_EEENS5_IJSF_SC_EEEEEEEvNS4_8identityENS4_18SM100_TMA_2SM_LOADES1D_vS1E_EENS_8epilogue10collective18CollectiveEpilogueINS1H_23Sm100TmaWarpSpecializedILi2ELi2ELi32ELb0ELb0EEEJNS5_IJNSA_ILi64EEESF_SF_EEENS5_IJNSV_IS1M_SC_EENSV_INS5_IJNSA_ILi32EEESB_EEENS5_IJSC_S1M_EEEEEEEESH_SI_SH_SI_NS1H_6fusion15FusionCallbacksIS1L_NS1U_17LinearCombinationISH_fSH_fLNS_15FloatRoundStyleE2EEES1N_S1T_JEEENS4_5SM1004TMEM4LOAD26SM100_TMEM_LOAD_32dp32b32xENS4_13SM90_TMA_LOADENS14_INS15_ILi1ELi4ELi3EEES18_NSV_INS5_IJS19_S1P_EEENS5_IJS1P_SC_EEEEEEENS4_39AutoVectorizingCopyWithAssumedAlignmentILi128EEENS4_14SM90_TMA_STOREES29_S2B_S2B_EEEvvEEEEvNT_6ParamsE) ;  /* 0xffffff7402a07950 */ /* 0x000fea0003c3ffff */
.L_x_159:
[----:B------:R-:W-:-:S00]  /*8980*/  BRA `(.L_x_159) ;  /* 0xfffffffc00fc7947 */ /* 0x000fc0000383ffff */
[----:B------:R-:W-:-:S00]  /*8990*/  NOP ;  /* 0x0000000000007918 */ /* 0x000fc00000000000 */
        /* <DEDUP_REMOVED lines=14> */
.L_x_160:


//--------------------- .nv.global.init           --------------------------
	.section	.nv.global.init,"aw",@progbits
.nv.global.init:
	.type		$str$27,@object
	.size		$str$27,($str$28 - $str$27)
$str$27:
        /*0000*/ 	.byte	0x28, 0x61, 0x64, 0x64, 0x72, 0x65, 0x73, 0x73, 0x20, 0x26, 0x20, 0x6d, 0x61, 0x73, 0x6b, 0x29
        /*0010*/ 	.byte	0x20, 0x3d, 0x3d, 0x20, 0x30, 0x00
	.type		$str$28,@object
	.size		$str$28,($str$26 - $str$28)
$str$28:
        /*0016*/ 	.byte	0x2f, 0x74, 0x6d, 0x70, 0x2f, 0x63, 0x75, 0x74, 0x6c, 0x61, 0x73, 0x73, 0x5f, 0x73, 0x77, 0x65
        /*0026*/ 	.byte	0x65, 0x70, 0x5f, 0x73, 0x72, 0x63, 0x2f, 0x69, 0x6e, 0x63, 0x6c, 0x75, 0x64, 0x65, 0x2f, 0x63
        /*0036*/ 	.byte	0x75, 0x74, 0x65, 0x2f, 0x70, 0x6f, 0x69, 0x6e, 0x74, 0x65, 0x72, 0x5f, 0x66, 0x6c, 0x61, 0x67
        /*0046*/ 	.byte	0x67, 0x65, 0x64, 0x2e, 0x68, 0x70, 0x70, 0x00
	.type		$str$26,@object
	.size		$str$26,($str$25 - $str$26)
$str$26:
        /*004e*/ 	.byte	0x2f, 0x74, 0x6d, 0x70, 0x2f, 0x63, 0x75, 0x74, 0x6c, 0x61, 0x73, 0x73, 0x5f, 0x73, 0x77, 0x65
        /*005e*/ 	.byte	0x65, 0x70, 0x5f, 0x73, 0x72, 0x63, 0x2f, 0x69, 0x6e, 0x63, 0x6c, 0x75, 0x64, 0x65, 0x2f, 0x63
        /*006e*/ 	.byte	0x75, 0x74, 0x65, 0x2f, 0x61, 0x74, 0x6f, 0x6d, 0x2f, 0x63, 0x6f, 0x70, 0x79, 0x5f, 0x74, 0x72
        /*007e*/ 	.byte	0x61, 0x69, 0x74, 0x73, 0x5f, 0x73, 0x6d, 0x31, 0x30, 0x30, 0x2e, 0x68, 0x70, 0x70, 0x00
	.type		$str$25,@object
	.size		$str$25,(__unnamed_1 - $str$25)
$str$25:
        /*008d*/ 	.byte	0x28, 0x28, 0x75, 0x69, 0x6e, 0x74, 0x33, 0x32, 0x5f, 0x74, 0x28, 0x74, 0x68, 0x72, 0x65, 0x61
        /*009d*/ 	.byte	0x64, 0x49, 0x64, 0x78, 0x2e, 0x78, 0x29, 0x20, 0x2f, 0x20, 0x33, 0x32, 0x29, 0x20, 0x25, 0x20
        /*00ad*/ 	.byte	0x34, 0x29, 0x20, 0x3d, 0x3d, 0x20, 0x28, 0x28, 0x28, 0x74, 0x6d, 0x65, 0x6d, 0x5f, 0x61, 0x64
        /*00bd*/ 	.byte	0x64, 0x72, 0x20, 0x3e, 0x3e, 0x20, 0x31, 0x36, 0x29, 0x20, 0x2f, 0x20, 0x33, 0x32, 0x29, 0x20
        /*00cd*/ 	.byte	0x25, 0x20, 0x34, 0x29, 0x00
	.type		__unnamed_1,@object
	.size		__unnamed_1,(__unnamed_2 - __unnamed_1)
__unnamed_1:
        /*00d2*/ 	.byte	0x61, 0x75, 0x74, 0x6f, 0x20, 0x63, 0x75, 0x74, 0x65, 0x3a, 0x3a, 0x61, 0x73, 0x5f, 0x70, 0x6f
        /* <DEDUP_REMOVED lines=24> */
        /*0262*/ 	.byte	0x3a, 0x3a, 0x43, 0x3c, 0x34, 0x30, 0x39, 0x36, 0x3e, 0x3e, 0x3e, 0x3e, 0x5d, 0x00
	.type		__unnamed_2,@object
	.size		__unnamed_2,(.L_2 - __unnamed_2)
__unnamed_2:
        /* <DEDUP_REMOVED lines=40> */
        /*04f0*/ 	.byte	0x74, 0x65, 0x3a, 0x3a, 0x43, 0x3c, 0x30, 0x3e, 0x3e, 0x3e, 0x3e, 0x5d, 0x00
.L_2:


//--------------------- .nv.shared._ZN7cutlass13device_kernelINS_4gemm6kernel13GemmUniversalIN4cute5tupleIJiiiiEEENS1_10collective13CollectiveMmaINS1_35MainloopSm100TmaUmmaWarpSpecializedILi3ELi2ELi4ENS5_IJNS4_1CILi2EEESB_NSA_ILi1EEEEEEEENS5_IJNSA_ILi128EEESF_SF_EEENS_12float_e4m3_tENS5_IJlSC_lEEESH_SI_NS4_8TiledMMAINS4_8MMA_AtomIJNS4_10MMA_TraitsINS4_25SM100_MMA_F8F6F4_2x1SM_SSEJSH_SH_fSF_SF_NS4_17integral_constantINS4_4UMMA5MajorELSP_0EEESQ_NSN_INSO_7ScaleInELSR_0EEESS_EEEEEENS4_6LayoutINS5_IJSC_SC_SC_EEENS5_IJNSA_ILi0EEESX_SX_EEEEENS5_IJNS4_10UnderscoreES10_S10_EEEEENS4_28SM100_TMA_2SM_LOAD_MULTICASTENS4_14ComposedLayoutINS4_7SwizzleILi3ELi4ELi3EEENS4_18smem_ptr_flag_bitsILi8EEENSV_INS5_IJNSA_ILi8EEESF_EEENS5_IJSF_SC_EEEEEEEvNS4_8identityENS4_18SM100_TMA_2SM_LOADES1D_vS1E_EENS_8epilogue10collective18CollectiveEpilogueINS1H_23Sm100TmaWarpSpecializedILi2ELi2ELi32ELb0ELb0EEEJNS5_IJNSA_ILi64EEESF_SF_EEENS5_IJNSV_IS1M_SC_EENSV_INS5_IJNSA_ILi32EEESB_EEENS5_IJSC_S1M_EEEEEEEESH_SI_SH_SI_NS1H_6fusion15FusionCallbacksIS1L_NS1U_17LinearCombinationISH_fSH_fLNS_15FloatRoundStyleE2EEES1N_S1T_JEEENS4_5SM1004TMEM4LOAD26SM100_TMEM_LOAD_32dp32b32xENS4_13SM90_TMA_LOADENS14_INS15_ILi1ELi4ELi3EEES18_NSV_INS5_IJS19_S1P_EEENS5_IJS1P_SC_EEEEEEENS4_39AutoVectorizingCopyWithAssumedAlignmentILi128EEENS4_14SM90_TMA_STOREES29_S2B_S2B_EEEvvEEEEvNT_6ParamsE --------------------------
	.section	.nv.shared._ZN7cutlass13device_kernelINS_4gemm6kernel13GemmUniversalIN4cute5tupleIJiiiiEEENS1_10collective13CollectiveMmaINS1_35MainloopSm100TmaUmmaWarpSpecializedILi3ELi2ELi4ENS5_IJNS4_1CILi2EEESB_NSA_ILi1EEEEEEEENS5_IJNSA_ILi128EEESF_SF_EEENS_12float_e4m3_tENS5_IJlSC_lEEESH_SI_NS4_8TiledMMAINS4_8MMA_AtomIJNS4_10MMA_TraitsINS4_25SM100_MMA_F8F6F4_2x1SM_SSEJSH_SH_fSF_SF_NS4_17integral_constantINS4_4UMMA5MajorELSP_0EEESQ_NSN_INSO_7ScaleInELSR_0EEESS_EEEEEENS4_6LayoutINS5_IJSC_SC_SC_EEENS5_IJNSA_ILi0EEESX_SX_EEEEENS5_IJNS4_10UnderscoreES10_S10_EEEEENS4_28SM100_TMA_2SM_LOAD_MULTICASTENS4_14ComposedLayoutINS4_7SwizzleILi3ELi4ELi3EEENS4_18smem_ptr_flag_bitsILi8EEENSV_INS5_IJNSA_ILi8EEESF_EEENS5_IJSF_SC_EEEEEEEvNS4_8identityENS4_18SM100_TMA_2SM_LOADES1D_vS1E_EENS_8epilogue10collective18CollectiveEpilogueINS1H_23Sm100TmaWarpSpecializedILi2ELi2ELi32ELb0ELb0EEEJNS5_IJNSA_ILi64EEESF_SF_EEENS5_IJNSV_IS1M_SC_EENSV_INS5_IJNSA_ILi32EEESB_EEENS5_IJSC_S1M_EEEEEEEESH_SI_SH_SI_NS1H_6fusion15FusionCallbacksIS1L_NS1U_17LinearCombinationISH_fSH_fLNS_15FloatRoundStyleE2EEES1N_S1T_JEEENS4_5SM1004TMEM4LOAD26SM100_TMEM_LOAD_32dp32b32xENS4_13SM90_TMA_LOADENS14_INS15_ILi1ELi4ELi3EEES18_NSV_INS5_IJS19_S1P_EEENS5_IJS1P_SC_EEEEEEENS4_39AutoVectorizingCopyWithAssumedAlignmentILi128EEENS4_14SM90_TMA_STOREES29_S2B_S2B_EEEvvEEEEvNT_6ParamsE,"aw",@nobits
	.sectionflags	@""
	.align	16
	.zero		1024


//--------------------- .nv.shared.reserved.0     --------------------------
	.section	.nv.shared.reserved.0,"aw",@nobits
	.weak		__nv_reservedSMEM_offset_0_alias
	.size		__nv_reservedSMEM_offset_0_alias, 0, 64
	.other		__nv_reservedSMEM_offset_0_alias,@"STO_CUDA_RESERVED_SHARED STV_DEFAULT"
__nv_reservedSMEM_offset_0_alias:
	.zero		0
.nv.shared.reserved.0:
	.zero		64
	.weak		__nv_reservedSMEM_tcgen05_partition
	.type		__nv_reservedSMEM_tcgen05_partition,@object
	.size		__nv_reservedSMEM_tcgen05_partition,(.L_0 - __nv_reservedSMEM_tcgen05_partition)
__nv_reservedSMEM_tcgen05_partition:
	.zero		32
.L_0:


//--------------------- .nv.global                --------------------------
	.section	.nv.global,"aw",@nobits
.nv.global:
	.type		_ZN39_INTERNAL_9c6cd42b_4_k_cu_26a8b5c4_84794cute1_E,@object
	.size		_ZN39_INTERNAL_9c6cd42b_4_k_cu_26a8b5c4_84794cute1_E,(_ZN39_INTERNAL_9c6cd42b_4_k_cu_26a8b5c4_84794cuda3std3__45__cpo6cbeginE - _ZN39_INTERNAL_9c6cd42b_4_k_cu_26a8b5c4_84794cute1_E)
_ZN39_INTERNAL_9c6cd42b_4_k_cu_26a8b5c4_84794cute1_E:
	.zero		1
	.type		_ZN39_INTERNAL_9c6cd42b_4_k_cu_26a8b5c4_84794cuda3std3__45__cpo6cbeginE,@object
	.size		_ZN39_INTERNAL_9c6cd42b_4_k_cu_26a8b5c4_84794cuda3std3__45__cpo6cbeginE,(_ZN39_INTERNAL_9c6cd42b_4_k_cu_26a8b5c4_84794cuda3std3__48in_placeE - _ZN39_INTERNAL_9c6cd42b_4_k_cu_26a8b5c4_84794cuda3std3__45__cpo6cbeginE)
_ZN39_INTERNAL_9c6cd42b_4_k_cu_26a8b5c4_84794cuda3std3__45__cpo6cbeginE:
	.zero		1
	.type		_ZN39_INTERNAL_9c6cd42b_4_k_cu_26a8b5c4_84794cuda3std3__48in_placeE,@object
	.size		_ZN39_INTERNAL_9c6cd42b_4_k_cu_26a8b5c4_84794cuda3std3__48in_placeE,(_ZN39_INTERNAL_9c6cd42b_4_k_cu_26a8b5c4_84794cuda3std6ranges3__45__cpo9iter_moveE - _ZN39_INTERNAL_9c6cd42b_4_k_cu_26a8b5c4_84794cuda3std3__48in_placeE)
_ZN39_INTERNAL_9c6cd42b_4_k_cu_26a8b5c4_84794cuda3std3__48in_placeE:
	.zero		1
	.type		_ZN39_INTERNAL_9c6cd42b_4_k_cu_26a8b5c4_84794cuda3std6ranges3__45__cpo9iter_moveE,@object
	.size		_ZN39_INTERNAL_9c6cd42b_4_k_cu_26a8b5c4_84794cuda3std6ranges3__45__cpo9iter_moveE,(_ZN39_INTERNAL_9c6cd42b_4_k_cu_26a8b5c4_84794cuda3std3__45__cpo5beginE - _ZN39_INTERNAL_9c6cd42b_4_k_cu_26a8b5c4_84794cuda3std6ranges3__45__cpo9iter_moveE)
_ZN39_INTERNAL_9c6cd42b_4_k_cu_26a8b5c4_84794cuda3std6ranges3__45__cpo9iter_moveE:
	.zero		1
	.type		_ZN39_INTERNAL_9c6cd42b_4_k_cu_26a8b5c4_84794cuda3std3__45__cpo5beginE,@object
	.size		_ZN39_INTERNAL_9c6cd42b_4_k_cu_26a8b5c4_84794cuda3std3__45__cpo5beginE,(_ZN39_INTERNAL_9c6cd42b_4_k_cu_26a8b5c4_84794cuda3std3__441_GLOBAL__N__9c6cd42b_4_k_cu_26a8b5c4_84796ignoreE - _ZN39_INTERNAL_9c6cd42b_4_k_cu_26a8b5c4_84794cuda3std3__45__cpo5beginE)
_ZN39_INTERNAL_9c6cd42b_4_k_cu_26a8b5c4_84794cuda3std3__45__cpo5beginE:
	.zero		1
	.type		_ZN39_INTERNAL_9c6cd42b_4_k_cu_26a8b5c4_84794cuda3std3__441_GLOBAL__N__9c6cd42b_4_k_cu_26a8b5c4_84796ignoreE,@object
	.size		_ZN39_INTERNAL_9c6cd42b_4_k_cu_26a8b5c4_84794cuda3std3__441_GLOBAL__N__9c6cd42b_4_k_cu_26a8b5c4_84796ignoreE,(_ZN39_INTERNAL_9c6cd42b_4_k_cu_26a8b5c4_84794cute7productE - _ZN39_INTERNAL_9c6cd42b_4_k_cu_26a8b5c4_84794cuda3std3__441_GLOBAL__N__9c6cd42b_4_k_cu_26a8b5c4_84796ignoreE)
_ZN39_INTERNAL_9c6cd42b_4_k_cu_26a8b5c4_84794cuda3std3__441_GLOBAL__N__9c6cd42b_4_k_cu_26a8b5c4_84796ignoreE:
	.zero		1
	.type		_ZN39_INTERNAL_9c6cd42b_4_k_cu_26a8b5c4_84794cute7productE,@object
	.size		_ZN39_INTERNAL_9c6cd42b_4_k_cu_26a8b5c4_84794cute7productE,(_ZN39_INTERNAL_9c6cd42b_4_k_cu_26a8b5c4_84794cuda3std3__45__cpo3endE - _ZN39_INTERNAL_9c6cd42b_4_k_cu_26a8b5c4_84794cute7productE)
_ZN39_INTERNAL_9c6cd42b_4_k_cu_26a8b5c4_84794cute7productE:
	.zero		1
	.type		_ZN39_INTERNAL_9c6cd42b_4_k_cu_26a8b5c4_84794cuda3std3__45__cpo3endE,@object
	.size		_ZN39_INTERNAL_9c6cd42b_4_k_cu_26a8b5c4_84794cuda3std3__45__cpo3endE,(_ZN39_INTERNAL_9c6cd42b_4_k_cu_26a8b5c4_84794cuda3std3__419piecewise_constructE - _ZN39_INTERNAL_9c6cd42b_4_k_cu_26a8b5c4_84794cuda3std3__45__cpo3endE)
_ZN39_INTERNAL_9c6cd42b_4_k_cu_26a8b5c4_84794cuda3std3__45__cpo3endE:
	.zero		1
	.type		_ZN39_INTERNAL_9c6cd42b_4_k_cu_26a8b5c4_84794cuda3std3__419piecewise_constructE,@object
	.size		_ZN39_INTERNAL_9c6cd42b_4_k_cu_26a8b5c4_84794cuda3std3__419piecewise_constructE,(_ZN39_INTERNAL_9c6cd42b_4_k_cu_26a8b5c4_84794cuda3std3__45__cpo4cendE - _ZN39_INTERNAL_9c6cd42b_4_k_cu_26a8b5c4_84794cuda3std3__419piecewise_constructE)
_ZN39_INTERNAL_9c6cd42b_4_k_cu_26a8b5c4_84794cuda3std3__419piecewise_constructE:
	.zero		1
	.type		_ZN39_INTERNAL_9c6cd42b_4_k_cu_26a8b5c4_84794cuda3std3__45__cpo4cendE,@object
	.size		_ZN39_INTERNAL_9c6cd42b_4_k_cu_26a8b5c4_84794cuda3std3__45__cpo4cendE,(_ZN39_INTERNAL_9c6cd42b_4_k_cu_26a8b5c4_84794cuda3std6ranges3__45__cpo4swapE - _ZN39_INTERNAL_9c6cd42b_4_k_cu_26a8b5c4_84794cuda3std3__45__cpo4cendE)
_ZN39_INTERNAL_9c6cd42b_4_k_cu_26a8b5c4_84794cuda3std3__45__cpo4cendE:
	.zero		1
	.type		_ZN39_INTERNAL_9c6cd42b_4_k_cu_26a8b5c4_84794cuda3std6ranges3__45__cpo4swapE,@object
	.size		_ZN39_INTERNAL_9c6cd42b_4_k_cu_26a8b5c4_84794cuda3std6ranges3__45__cpo4swapE,(.L_10 - _ZN39_INTERNAL_9c6cd42b_4_k_cu_26a8b5c4_84794cuda3std6ranges3__45__cpo4swapE)
_ZN39_INTERNAL_9c6cd42b_4_k_cu_26a8b5c4_84794cuda3std6ranges3__45__cpo4swapE:
	.zero		1
.L_10:


//--------------------- .nv.constant0._ZN7cutlass13device_kernelINS_4gemm6kernel13GemmUniversalIN4cute5tupleIJiiiiEEENS1_10collective13CollectiveMmaINS1_35MainloopSm100TmaUmmaWarpSpecializedILi3ELi2ELi4ENS5_IJNS4_1CILi2EEESB_NSA_ILi1EEEEEEEENS5_IJNSA_ILi128EEESF_SF_EEENS_12float_e4m3_tENS5_IJlSC_lEEESH_SI_NS4_8TiledMMAINS4_8MMA_AtomIJNS4_10MMA_TraitsINS4_25SM100_MMA_F8F6F4_2x1SM_SSEJSH_SH_fSF_SF_NS4_17integral_constantINS4_4UMMA5MajorELSP_0EEESQ_NSN_INSO_7ScaleInELSR_0EEESS_EEEEEENS4_6LayoutINS5_IJSC_SC_SC_EEENS5_IJNSA_ILi0EEESX_SX_EEEEENS5_IJNS4_10UnderscoreES10_S10_EEEEENS4_28SM100_TMA_2SM_LOAD_MULTICASTENS4_14ComposedLayoutINS4_7SwizzleILi3ELi4ELi3EEENS4_18smem_ptr_flag_bitsILi8EEENSV_INS5_IJNSA_ILi8EEESF_EEENS5_IJSF_SC_EEEEEEEvNS4_8identityENS4_18SM100_TMA_2SM_LOADES1D_vS1E_EENS_8epilogue10collective18CollectiveEpilogueINS1H_23Sm100TmaWarpSpecializedILi2ELi2ELi32ELb0ELb0EEEJNS5_IJNSA_ILi64EEESF_SF_EEENS5_IJNSV_IS1M_SC_EENSV_INS5_IJNSA_ILi32EEESB_EEENS5_IJSC_S1M_EEEEEEEESH_SI_SH_SI_NS1H_6fusion15FusionCallbacksIS1L_NS1U_17LinearCombinationISH_fSH_fLNS_15FloatRoundStyleE2EEES1N_S1T_JEEENS4_5SM1004TMEM4LOAD26SM100_TMEM_LOAD_32dp32b32xENS4_13SM90_TMA_LOADENS14_INS15_ILi1ELi4ELi3EEES18_NSV_INS5_IJS19_S1P_EEENS5_IJS1P_SC_EEEEEEENS4_39AutoVectorizingCopyWithAssumedAlignmentILi128EEENS4_14SM90_TMA_STOREES29_S2B_S2B_EEEvvEEEEvNT_6ParamsE --------------------------
	.section	.nv.constant0._ZN7cutlass13device_kernelINS_4gemm6kernel13GemmUniversalIN4cute5tupleIJiiiiEEENS1_10collective13CollectiveMmaINS1_35MainloopSm100TmaUmmaWarpSpecializedILi3ELi2ELi4ENS5_IJNS4_1CILi2EEESB_NSA_ILi1EEEEEEEENS5_IJNSA_ILi128EEESF_SF_EEENS_12float_e4m3_tENS5_IJlSC_lEEESH_SI_NS4_8TiledMMAINS4_8MMA_AtomIJNS4_10MMA_TraitsINS4_25SM100_MMA_F8F6F4_2x1SM_SSEJSH_SH_fSF_SF_NS4_17integral_constantINS4_4UMMA5MajorELSP_0EEESQ_NSN_INSO_7ScaleInELSR_0EEESS_EEEEEENS4_6LayoutINS5_IJSC_SC_SC_EEENS5_IJNSA_ILi0EEESX_SX_EEEEENS5_IJNS4_10UnderscoreES10_S10_EEEEENS4_28SM100_TMA_2SM_LOAD_MULTICASTENS4_14ComposedLayoutINS4_7SwizzleILi3ELi4ELi3EEENS4_18smem_ptr_flag_bitsILi8EEENSV_INS5_IJNSA_ILi8EEESF_EEENS5_IJSF_SC_EEEEEEEvNS4_8identityENS4_18SM100_TMA_2SM_LOADES1D_vS1E_EENS_8epilogue10collective18CollectiveEpilogueINS1H_23Sm100TmaWarpSpecializedILi2ELi2ELi32ELb0ELb0EEEJNS5_IJNSA_ILi64EEESF_SF_EEENS5_IJNSV_IS1M_SC_EENSV_INS5_IJNSA_ILi32EEESB_EEENS5_IJSC_S1M_EEEEEEEESH_SI_SH_SI_NS1H_6fusion15FusionCallbacksIS1L_NS1U_17LinearCombinationISH_fSH_fLNS_15FloatRoundStyleE2EEES1N_S1T_JEEENS4_5SM1004TMEM4LOAD26SM100_TMEM_LOAD_32dp32b32xENS4_13SM90_TMA_LOADENS14_INS15_ILi1ELi4ELi3EEES18_NSV_INS5_IJS19_S1P_EEENS5_IJS1P_SC_EEEEEEENS4_39AutoVectorizingCopyWithAssumedAlignmentILi128EEENS4_14SM90_TMA_STOREES29_S2B_S2B_EEEvvEEEEvNT_6ParamsE,"a",@progbits
	.sectionflags	@""
	.align	4
.nv.constant0._ZN7cutlass13device_kernelINS_4gemm6kernel13GemmUniversalIN4cute5tupleIJiiiiEEENS1_10collective13CollectiveMmaINS1_35MainloopSm100TmaUmmaWarpSpecializedILi3ELi2ELi4ENS5_IJNS4_1CILi2EEESB_NSA_ILi1EEEEEEEENS5_IJNSA_ILi128EEESF_SF_EEENS_12float_e4m3_tENS5_IJlSC_lEEESH_SI_NS4_8TiledMMAINS4_8MMA_AtomIJNS4_10MMA_TraitsINS4_25SM100_MMA_F8F6F4_2x1SM_SSEJSH_SH_fSF_SF_NS4_17integral_constantINS4_4UMMA5MajorELSP_0EEESQ_NSN_INSO_7ScaleInELSR_0EEESS_EEEEEENS4_6LayoutINS5_IJSC_SC_SC_EEENS5_IJNSA_ILi0EEESX_SX_EEEEENS5_IJNS4_10UnderscoreES10_S10_EEEEENS4_28SM100_TMA_2SM_LOAD_MULTICASTENS4_14ComposedLayoutINS4_7SwizzleILi3ELi4ELi3EEENS4_18smem_ptr_flag_bitsILi8EEENSV_INS5_IJNSA_ILi8EEESF_EEENS5_IJSF_SC_EEEEEEEvNS4_8identityENS4_18SM100_TMA_2SM_LOADES1D_vS1E_EENS_8epilogue10collective18CollectiveEpilogueINS1H_23Sm100TmaWarpSpecializedILi2ELi2ELi32ELb0ELb0EEEJNS5_IJNSA_ILi64EEESF_SF_EEENS5_IJNSV_IS1M_SC_EENSV_INS5_IJNSA_ILi32EEESB_EEENS5_IJSC_S1M_EEEEEEEESH_SI_SH_SI_NS1H_6fusion15FusionCallbacksIS1L_NS1U_17LinearCombinationISH_fSH_fLNS_15FloatRoundStyleE2EEES1N_S1T_JEEENS4_5SM1004TMEM4LOAD26SM100_TMEM_LOAD_32dp32b32xENS4_13SM90_TMA_LOADENS14_INS15_ILi1ELi4ELi3EEES18_NSV_INS5_IJS19_S1P_EEENS5_IJS1P_SC_EEEEEEENS4_39AutoVectorizingCopyWithAssumedAlignmentILi128EEENS4_14SM90_TMA_STOREES29_S2B_S2B_EEEvvEEEEvNT_6ParamsE:
	.zero		2944


//--------------------- SYMBOLS --------------------------

	.type		.nv.reservedSmem.offset0,@object
	.size		.nv.reservedSmem.offset0,0x4
	.type		.nv.reservedSmem.cap,@object
	.size		.nv.reservedSmem.cap,0x4
	.type		__assertfail,@function
